def attn_fwd(
    Q,
    K,
    V,
    Out,
    Lse,
    sm_scale,
    stride_qz,
    stride_qh,
    stride_qm,
    stride_qk,
    stride_kz,
    stride_kh,
    stride_kn,
    stride_kk,
    stride_vz,
    stride_vh,
    stride_vn,
    stride_vk,
    stride_oz,
    stride_oh,
    stride_om,
    stride_ok,
    seqlen_q,
    seqlen_k,
    BLOCK_M: tl.constexpr,
    BLOCK_N: tl.constexpr,
    HEAD_DIM: tl.constexpr,
    CAUSAL: tl.constexpr,
):
    start_m = tl.program_id(0)
    off_hz = tl.program_id(1)
    q_off = off_hz * stride_qh
    k_off = off_hz * stride_kh
    v_off = off_hz * stride_vh
    offs_m = start_m * BLOCK_M + tl.arange(0, BLOCK_M)
    offs_d = tl.arange(0, HEAD_DIM)
    offs_n = tl.arange(0, BLOCK_N)
    q_ptrs = Q + q_off + offs_m[:, None] * stride_qm + offs_d[None, :] * stride_qk
    k_ptrs = K + k_off + offs_d[:, None] * stride_kk + offs_n[None, :] * stride_kn
    v_ptrs = V + v_off + offs_n[:, None] * stride_vn + offs_d[None, :] * stride_vk
    m_i = tl.full([BLOCK_M], float("-inf"), dtype=tl.float32)
    l_i = tl.zeros([BLOCK_M], dtype=tl.float32) + 1.0
    acc = tl.zeros([BLOCK_M, HEAD_DIM], dtype=tl.float32)
    q = tl.load(q_ptrs)
    acc, l_i, m_i = _attn_fwd_inner(
        acc,
        l_i,
        m_i,
        q,
        k_ptrs,
        v_ptrs,
        sm_scale,
        stride_kn,
        stride_vn,
        start_m,
        seqlen_k,
        BLOCK_M,
        BLOCK_N,
        HEAD_DIM,
        CAUSAL,
    )
    acc = acc / l_i[:, None]
    lse = m_i + tl.math.log2(l_i) / 1.4426950408889634
    o_ptrs = (
        Out
        + off_hz * stride_oh
        + offs_m[:, None] * stride_om
        + offs_d[None, :] * stride_ok
    )
    tl.store(o_ptrs, acc.to(Out.dtype.element_ty))
    tl.store(Lse + off_hz * seqlen_q + offs_m, lse)

# config = {"BLOCK_M": 64, "BLOCK_N": 64, "HEAD_DIM": 64, "arch": "sm_90", "causal": false, "dtype": "bf16", "num_stages": 2, "num_warps": 4}
# arch = sm_90


// ===== COMPILED SASS (sm_90a) =====

	.target	sm_90a

	.elftype	@"ET_EXEC"


//--------------------- .note.nv.tkinfo           --------------------------
	.section	.note.nv.tkinfo,"",@"SHT_NOTE"
	.sectionflags	@"SHF_NOTE_NV_TKINFO"
	.tkinfo
        /*0018*/ 	.word	0x00000002
        /*0030*/ 	.string	""
        /*0030*/ 	.string	"ptxas"
        /*0030*/ 	.string	"Cuda compilation tools, release 13.0, V13.0.88"
        /*0030*/ 	.string	"Build cuda_13.0.r13.0/compiler.36424714_0"
        /*0030*/ 	.string	"-v  -suppress-debug-info  -lineinfo  -arch sm_90a "



//--------------------- .note.nv.cuinfo           --------------------------
	.section	.note.nv.cuinfo,"",@"SHT_NOTE"
	.sectionflags	@"SHF_NOTE_NV_CUINFO"
        /*0018*/ 	.short	0x0002
        /*001a*/ 	.short	0x005a
        /*001c*/ 	.short	0x0082
	.zero		2


//--------------------- .nv.info                  --------------------------
	.section	.nv.info,"",@"SHT_CUDA_INFO"
	.align	4


	//----- nvinfo : EIATTR_REGCOUNT
	.align		4
        /*0000*/ 	.byte	0x04, 0x2f
        /*0002*/ 	.short	(.L_2 - .L_1)
	.align		4
.L_1:
        /*0004*/ 	.word	index@(attn_fwd)
        /*0008*/ 	.word	0x000000ff


	//----- nvinfo : EIATTR_FRAME_SIZE
	.align		4
.L_2:
        /*000c*/ 	.byte	0x04, 0x11
        /*000e*/ 	.short	(.L_4 - .L_3)
	.align		4
.L_3:
        /*0010*/ 	.word	index@(attn_fwd)
        /*0014*/ 	.word	0x00000000


	//----- nvinfo : EIATTR_MIN_STACK_SIZE
	.align		4
.L_4:
        /*0018*/ 	.byte	0x04, 0x12
        /*001a*/ 	.short	(.L_6 - .L_5)
	.align		4
.L_5:
        /*001c*/ 	.word	index@(attn_fwd)
        /*0020*/ 	.word	0x00000000
.L_6:


//--------------------- .nv.compat                --------------------------
	.section	.nv.compat,"",@"SHT_CUDA_COMPAT_INFO"
	.align	4
        /*0000*/ 	.byte	0x02, 0x09, 0x01, 0x00, 0x02, 0x02, 0x04, 0x00, 0x02, 0x05, 0x05, 0x00, 0x03, 0x07, 0x01, 0x01
        /*0010*/ 	.byte	0x02, 0x03, 0x00, 0x00, 0x02, 0x06, 0x01, 0x00, 0x04, 0x0b, 0x08, 0x00, 0x00, 0x00, 0x00, 0x00
        /*0020*/ 	.byte	0x00, 0x00, 0x00, 0x00


//--------------------- .nv.info.attn_fwd         --------------------------
	.section	.nv.info.attn_fwd,"",@"SHT_CUDA_INFO"
	.sectionflags	@""
	.align	4


	//----- nvinfo : EIATTR_CUDA_API_VERSION
	.align		4
        /*0000*/ 	.byte	0x04, 0x37
        /*0002*/ 	.short	(.L_8 - .L_7)
.L_7:
        /*0004*/ 	.word	0x00000082


	//----- nvinfo : EIATTR_KPARAM_INFO
	.align		4
.L_8:
        /*0008*/ 	.byte	0x04, 0x17
        /*000a*/ 	.short	(.L_10 - .L_9)
.L_9:
        /*000c*/ 	.word	0x00000000
        /*0010*/ 	.short	0x0019
        /*0012*/ 	.short	0x0080
        /*0014*/ 	.byte	0x00, 0xf4, 0x21, 0x00


	//----- nvinfo : EIATTR_KPARAM_INFO
	.align		4
.L_10:
        /*0018*/ 	.byte	0x04, 0x17
        /*001a*/ 	.short	(.L_12 - .L_11)
.L_11:
        /*001c*/ 	.word	0x00000000
        /*0020*/ 	.short	0x0018
        /*0022*/ 	.short	0x0078
        /*0024*/ 	.byte	0x00, 0xf4, 0x21, 0x00


	//----- nvinfo : EIATTR_KPARAM_INFO
	.align		4
.L_12:
        /*0028*/ 	.byte	0x04, 0x17
        /*002a*/ 	.short	(.L_14 - .L_13)
.L_13:
        /*002c*/ 	.word	0x00000000
        /*0030*/ 	.short	0x0017
        /*0032*/ 	.short	0x0070
        /*0034*/ 	.byte	0x00, 0xf0, 0x11, 0x00


	//----- nvinfo : EIATTR_KPARAM_INFO
	.align		4
.L_14:
        /*0038*/ 	.byte	0x04, 0x17
        /*003a*/ 	.short	(.L_16 - .L_15)
.L_15:
        /*003c*/ 	.word	0x00000000
        /*0040*/ 	.short	0x0016
        /*0042*/ 	.short	0x006c
        /*0044*/ 	.byte	0x00, 0xf0, 0x11, 0x00


	//----- nvinfo : EIATTR_KPARAM_INFO
	.align		4
.L_16:
        /*0048*/ 	.byte	0x04, 0x17
        /*004a*/ 	.short	(.L_18 - .L_17)
.L_17:
        /*004c*/ 	.word	0x00000000
        /*0050*/ 	.short	0x0015
        /*0052*/ 	.short	0x0068
        /*0054*/ 	.byte	0x00, 0xf0, 0x11, 0x00


	//----- nvinfo : EIATTR_KPARAM_INFO
	.align		4
.L_18:
        /*0058*/ 	.byte	0x04, 0x17
        /*005a*/ 	.short	(.L_20 - .L_19)
.L_19:
        /*005c*/ 	.word	0x00000000
        /*0060*/ 	.short	0x0014
        /*0062*/ 	.short	0x0064
        /*0064*/ 	.byte	0x00, 0xf0, 0x11, 0x00


	//----- nvinfo : EIATTR_KPARAM_INFO
	.align		4
.L_20:
        /*0068*/ 	.byte	0x04, 0x17
        /*006a*/ 	.short	(.L_22 - .L_21)
.L_21:
        /*006c*/ 	.word	0x00000000
        /*0070*/ 	.short	0x0013
        /*0072*/ 	.short	0x0060
        /*0074*/ 	.byte	0x00, 0xf0, 0x11, 0x00


	//----- nvinfo : EIATTR_KPARAM_INFO
	.align		4
.L_22:
        /*0078*/ 	.byte	0x04, 0x17
        /*007a*/ 	.short	(.L_24 - .L_23)
.L_23:
        /*007c*/ 	.word	0x00000000
        /*0080*/ 	.short	0x0012
        /*0082*/ 	.short	0x005c
        /*0084*/ 	.byte	0x00, 0xf0, 0x11, 0x00


	//----- nvinfo : EIATTR_KPARAM_INFO
	.align		4
.L_24:
        /*0088*/ 	.byte	0x04, 0x17
        /*008a*/ 	.short	(.L_26 - .L_25)
.L_25:
        /*008c*/ 	.word	0x00000000
        /*0090*/ 	.short	0x0011
        /*0092*/ 	.short	0x0058
        /*0094*/ 	.byte	0x00, 0xf0, 0x11, 0x00


	//----- nvinfo : EIATTR_KPARAM_INFO
	.align		4
.L_26:
        /*0098*/ 	.byte	0x04, 0x17
        /*009a*/ 	.short	(.L_28 - .L_27)
.L_27:
        /*009c*/ 	.word	0x00000000
        /*00a0*/ 	.short	0x0010
        /*00a2*/ 	.short	0x0054
        /*00a4*/ 	.byte	0x00, 0xf0, 0x11, 0x00


	//----- nvinfo : EIATTR_KPARAM_INFO
	.align		4
.L_28:
        /*00a8*/ 	.byte	0x04, 0x17
        /*00aa*/ 	.short	(.L_30 - .L_29)
.L_29:
        /*00ac*/ 	.word	0x00000000
        /*00b0*/ 	.short	0x000f
        /*00b2*/ 	.short	0x0050
        /*00b4*/ 	.byte	0x00, 0xf0, 0x11, 0x00


	//----- nvinfo : EIATTR_KPARAM_INFO
	.align		4
.L_30:
        /*00b8*/ 	.byte	0x04, 0x17
        /*00ba*/ 	.short	(.L_32 - .L_31)
.L_31:
        /*00bc*/ 	.word	0x00000000
        /*00c0*/ 	.short	0x000e
        /*00c2*/ 	.short	0x004c
        /*00c4*/ 	.byte	0x00, 0xf0, 0x11, 0x00


	//----- nvinfo : EIATTR_KPARAM_INFO
	.align		4
.L_32:
        /*00c8*/ 	.byte	0x04, 0x17
        /*00ca*/ 	.short	(.L_34 - .L_33)
.L_33:
        /*00cc*/ 	.word	0x00000000
        /*00d0*/ 	.short	0x000d
        /*00d2*/ 	.short	0x0048
        /*00d4*/ 	.byte	0x00, 0xf0, 0x11, 0x00


	//----- nvinfo : EIATTR_KPARAM_INFO
	.align		4
.L_34:
        /*00d8*/ 	.byte	0x04, 0x17
        /*00da*/ 	.short	(.L_36 - .L_35)
.L_35:
        /*00dc*/ 	.word	0x00000000
        /*00e0*/ 	.short	0x000c
        /*00e2*/ 	.short	0x0044
        /*00e4*/ 	.byte	0x00, 0xf0, 0x11, 0x00


	//----- nvinfo : EIATTR_KPARAM_INFO
	.align		4
.L_36:
        /*00e8*/ 	.byte	0x04, 0x17
        /*00ea*/ 	.short	(.L_38 - .L_37)
.L_37:
        /*00ec*/ 	.word	0x00000000
        /*00f0*/ 	.short	0x000b
        /*00f2*/ 	.short	0x0040
        /*00f4*/ 	.byte	0x00, 0xf0, 0x11, 0x00


	//----- nvinfo : EIATTR_KPARAM_INFO
	.align		4
.L_38:
        /*00f8*/ 	.byte	0x04, 0x17
        /*00fa*/ 	.short	(.L_40 - .L_39)
.L_39:
        /*00fc*/ 	.word	0x00000000
        /*0100*/ 	.short	0x000a
        /*0102*/ 	.short	0x003c
        /*0104*/ 	.byte	0x00, 0xf0, 0x11, 0x00


	//----- nvinfo : EIATTR_KPARAM_INFO
	.align		4
.L_40:
        /*0108*/ 	.byte	0x04, 0x17
        /*010a*/ 	.short	(.L_42 - .L_41)
.L_41:
        /*010c*/ 	.word	0x00000000
        /*0110*/ 	.short	0x0009
        /*0112*/ 	.short	0x0038
        /*0114*/ 	.byte	0x00, 0xf0, 0x11, 0x00


	//----- nvinfo : EIATTR_KPARAM_INFO
	.align		4
.L_42:
        /*0118*/ 	.byte	0x04, 0x17
        /*011a*/ 	.short	(.L_44 - .L_43)
.L_43:
        /*011c*/ 	.word	0x00000000
        /*0120*/ 	.short	0x0008
        /*0122*/ 	.short	0x0034
        /*0124*/ 	.byte	0x00, 0xf0, 0x11, 0x00


	//----- nvinfo : EIATTR_KPARAM_INFO
	.align		4
.L_44:
        /*0128*/ 	.byte	0x04, 0x17
        /*012a*/ 	.short	(.L_46 - .L_45)
.L_45:
        /*012c*/ 	.word	0x00000000
        /*0130*/ 	.short	0x0007
        /*0132*/ 	.short	0x0030
        /*0134*/ 	.byte	0x00, 0xf0, 0x11, 0x00


	//----- nvinfo : EIATTR_KPARAM_INFO
	.align		4
.L_46:
        /*0138*/ 	.byte	0x04, 0x17
        /*013a*/ 	.short	(.L_48 - .L_47)
.L_47:
        /*013c*/ 	.word	0x00000000
        /*0140*/ 	.short	0x0006
        /*0142*/ 	.short	0x002c
        /*0144*/ 	.byte	0x00, 0xf0, 0x11, 0x00


	//----- nvinfo : EIATTR_KPARAM_INFO
	.align		4
.L_48:
        /*0148*/ 	.byte	0x04, 0x17
        /*014a*/ 	.short	(.L_50 - .L_49)
.L_49:
        /*014c*/ 	.word	0x00000000
        /*0150*/ 	.short	0x0005
        /*0152*/ 	.short	0x0028
        /*0154*/ 	.byte	0x00, 0xf0, 0x11, 0x00


	//----- nvinfo : EIATTR_KPARAM_INFO
	.align		4
.L_50:
        /*0158*/ 	.byte	0x04, 0x17
        /*015a*/ 	.short	(.L_52 - .L_51)
.L_51:
        /*015c*/ 	.word	0x00000000
        /*0160*/ 	.short	0x0004
        /*0162*/ 	.short	0x0020
        /*0164*/ 	.byte	0x00, 0xf4, 0x21, 0x00


	//----- nvinfo : EIATTR_KPARAM_INFO
	.align		4
.L_52:
        /*0168*/ 	.byte	0x04, 0x17
        /*016a*/ 	.short	(.L_54 - .L_53)
.L_53:
        /*016c*/ 	.word	0x00000000
        /*0170*/ 	.short	0x0003
        /*0172*/ 	.short	0x0018
        /*0174*/ 	.byte	0x00, 0xf4, 0x21, 0x00


	//----- nvinfo : EIATTR_KPARAM_INFO
	.align		4
.L_54:
        /*0178*/ 	.byte	0x04, 0x17
        /*017a*/ 	.short	(.L_56 - .L_55)
.L_55:
        /*017c*/ 	.word	0x00000000
        /*0180*/ 	.short	0x0002
        /*0182*/ 	.short	0x0010
        /*0184*/ 	.byte	0x00, 0xf4, 0x21, 0x00


	//----- nvinfo : EIATTR_KPARAM_INFO
	.align		4
.L_56:
        /*0188*/ 	.byte	0x04, 0x17
        /*018a*/ 	.short	(.L_58 - .L_57)
.L_57:
        /*018c*/ 	.word	0x00000000
        /*0190*/ 	.short	0x0001
        /*0192*/ 	.short	0x0008
        /*0194*/ 	.byte	0x00, 0xf4, 0x21, 0x00


	//----- nvinfo : EIATTR_KPARAM_INFO
	.align		4
.L_58:
        /*0198*/ 	.byte	0x04, 0x17
        /*019a*/ 	.short	(.L_60 - .L_59)
.L_59:
        /*019c*/ 	.word	0x00000000
        /*01a0*/ 	.short	0x0000
        /*01a2*/ 	.short	0x0000
        /*01a4*/ 	.byte	0x00, 0xf4, 0x21, 0x00


	//----- nvinfo : EIATTR_SPARSE_MMA_MASK
	.align		4
.L_60:
        /*01a8*/ 	.byte	0x03, 0x50
        /*01aa*/ 	.short	0x0000


	//----- nvinfo : EIATTR_MAXREG_COUNT
	.align		4
        /*01ac*/ 	.byte	0x03, 0x1b
        /*01ae*/ 	.short	0x00ff


	//----- nvinfo : EIATTR_NUM_BARRIERS
	.align		4
        /*01b0*/ 	.byte	0x02, 0x4c
        /*01b2*/ 	.byte	0x01
	.zero		1


	//----- nvinfo : EIATTR_MERCURY_ISA_VERSION
	.align		4
        /*01b4*/ 	.byte	0x03, 0x5f
        /*01b6*/ 	.short	0x0101


	//----- nvinfo : EIATTR_COOP_GROUP_MASK_REGIDS
	.align		4
        /*01b8*/ 	.byte	0x04, 0x29
        /*01ba*/ 	.short	(.L_62 - .L_61)


	//   ....[0]....
.L_61:
        /*01bc*/ 	.word	0xffffffff


	//   ....[1]....
        /*01c0*/ 	.word	0xffffffff


	//   ....[2]....
        /*01c4*/ 	.word	0xffffffff


	//   ....[3]....
        /*01c8*/ 	.word	0xffffffff


	//   ....[4]....
        /*01cc*/ 	.word	0xffffffff


	//   ....[5]....
        /*01d0*/ 	.word	0xffffffff


	//   ....[6]....
        /*01d4*/ 	.word	0xffffffff


	//   ....[7]....
        /*01d8*/ 	.word	0xffffffff


	//----- nvinfo : EIATTR_COOP_GROUP_INSTR_OFFSETS
	.align		4
.L_62:
        /*01dc*/ 	.byte	0x04, 0x28
        /*01de*/ 	.short	(.L_64 - .L_63)


	//   ....[0]....
.L_63:
        /*01e0*/ 	.word	0x00002a40


	//   ....[1]....
        /*01e4*/ 	.word	0x00002b00


	//   ....[2]....
        /*01e8*/ 	.word	0x00002ca0


	//   ....[3]....
        /*01ec*/ 	.word	0x00002cc0


	//   ....[4]....
        /*01f0*/ 	.word	0x00003ae0


	//   ....[5]....
        /*01f4*/ 	.word	0x00003af0


	//   ....[6]....
        /*01f8*/ 	.word	0x00003b30


	//   ....[7]....
        /*01fc*/ 	.word	0x00003b40


	//----- nvinfo : EIATTR_EXIT_INSTR_OFFSETS
	.align		4
.L_64:
        /*0200*/ 	.byte	0x04, 0x1c
        /*0202*/ 	.short	(.L_66 - .L_65)


	//   ....[0]....
.L_65:
        /*0204*/ 	.word	0x00005620


	//   ....[1]....
        /*0208*/ 	.word	0x00005650


	//----- nvinfo : EIATTR_REQNTID
	.align		4
.L_66:
        /*020c*/ 	.byte	0x04, 0x10
        /*020e*/ 	.short	(.L_68 - .L_67)
.L_67:
        /*0210*/ 	.word	0x00000080
        /*0214*/ 	.word	0x00000001
        /*0218*/ 	.word	0x00000001


	//----- nvinfo : EIATTR_CBANK_PARAM_SIZE
	.align		4
.L_68:
        /*021c*/ 	.byte	0x03, 0x19
        /*021e*/ 	.short	0x0088


	//----- nvinfo : EIATTR_PARAM_CBANK
	.align		4
        /*0220*/ 	.byte	0x04, 0x0a
        /*0222*/ 	.short	(.L_70 - .L_69)
	.align		4
.L_69:
        /*0224*/ 	.word	index@(.nv.constant0.attn_fwd)
        /*0228*/ 	.short	0x0210
        /*022a*/ 	.short	0x0088


	//----- nvinfo : EIATTR_SW_WAR
	.align		4
.L_70:
        /*022c*/ 	.byte	0x04, 0x36
        /*022e*/ 	.short	(.L_72 - .L_71)
.L_71:
        /*0230*/ 	.word	0x00000008
.L_72:


//--------------------- .nv.callgraph             --------------------------
	.section	.nv.callgraph,"",@"SHT_CUDA_CALLGRAPH"
	.align	4
	.sectionentsize	8
	.align		4
        /*0000*/ 	.word	0x00000000
	.align		4
        /*0004*/ 	.word	0xffffffff
	.align		4
        /*0008*/ 	.word	0x00000000
	.align		4
        /*000c*/ 	.word	0xfffffffe
	.align		4
        /*0010*/ 	.word	0x00000000
	.align		4
        /*0014*/ 	.word	0xfffffffd
	.align		4
        /*0018*/ 	.word	0x00000000
	.align		4
        /*001c*/ 	.word	0xfffffffc


//--------------------- .nv.constant4             --------------------------
	.section	.nv.constant4,"a",@progbits
	.align	8
	.align		8
.nv.constant4:
        /*0000*/ 	.dword	_$_str


//--------------------- .text.attn_fwd            --------------------------
	.section	.text.attn_fwd,"ax",@progbits
	.align	128
        .global         attn_fwd
        .type           attn_fwd,@function
        .size           attn_fwd,(.L_x_3 - attn_fwd)
        .other          attn_fwd,@"STO_CUDA_ENTRY STV_DEFAULT"
attn_fwd:
.text.attn_fwd:
[----:B------:R-:W-:Y:S01]  /*0000*/  LDC R1, c[0x0][0x28] ;  /* 0x00000a00ff017b82 */ /* 0x000fe20000000800 */
[----:B------:R-:W0:Y:S07]  /*0010*/  S2R R252, SR_TID.X ;  /* 0x0000000000fc7919 */ /* 0x000e2e0000002100 */
[----:B------:R-:W1:Y:S01]  /*0020*/  LDC R52, c[0x0][0x248] ;  /* 0x00009200ff347b82 */ /* 0x000e620000000800 */
[----:B------:R-:W-:Y:S01]  /*0030*/  ULDC.64 UR4, c[0x0][0x240] ;  /* 0x0000900000047ab9 */ /* 0x000fe20000000a00 */
[----:B------:R-:W-:Y:S01]  /*0040*/  ULDC.64 UR16, c[0x0][0x208] ;  /* 0x0000820000107ab9 */ /* 0x000fe20000000a00 */
[----:B------:R-:W2:Y:S05]  /*0050*/  S2R R3, SR_CTAID.X ;  /* 0x0000000000037919 */ /* 0x000eaa0000002500 */
[----:B------:R-:W3:Y:S08]  /*0060*/  S2UR UR6, SR_CTAID.Y ;  /* 0x00000000000679c3 */ /* 0x000ef00000002600 */
[----:B------:R-:W4:Y:S08]  /*0070*/  LDC.64 R48, c[0x0][0x210] ;  /* 0x00008400ff307b82 */ /* 0x000f300000000a00 */
[----:B------:R-:W5:Y:S01]  /*0080*/  LDC R88, c[0x0][0x280] ;  /* 0x0000a000ff587b82 */ /* 0x000f620000000800 */
[----:B0-----:R-:W-:Y:S01]  /*0090*/  SHF.R.U32.HI R18, RZ, 0x6, R252 ;  /* 0x00000006ff127819 */ /* 0x001fe200000116fc */
[----:B---3--:R-:W-:Y:S01]  /*00a0*/  UIMAD UR4, UR6, UR4, URZ ;  /* 0x00000004060472a4 */ /* 0x008fe2000f8e023f */
[----:B------:R-:W-:-:S02]  /*00b0*/  LOP3.LUT R16, R252, 0x3f, RZ, 0xc0, !PT ;  /* 0x0000003ffc107812 */ /* 0x000fc400078ec0ff */
[----:B------:R-:W-:Y:S01]  /*00c0*/  SGXT.U32 R18, R18, 0x1 ;  /* 0x000000011212781a */ /* 0x000fe20000000000 */
[----:B------:R-:W-:Y:S02]  /*00d0*/  USHF.L.U32 UR7, UR4, 0x1, URZ ;  /* 0x0000000104077899 */ /* 0x000fe4000800063f */
[----:B--2---:R-:W-:Y:S02]  /*00e0*/  IMAD R0, R3, 0x40, R16 ;  /* 0x0000004003007824 */ /* 0x004fe400078e0210 */
[----:B-1----:R-:W-:Y:S02]  /*00f0*/  IMAD R5, R18, R52, RZ ;  /* 0x0000003412057224 */ /* 0x002fe400078e02ff */
[----:B------:R-:W-:Y:S01]  /*0100*/  IMAD R2, R0, UR5, RZ ;  /* 0x0000000500027c24 */ /* 0x000fe2000f8e02ff */
[----:B------:R-:W-:Y:S01]  /*0110*/  UIMAD.WIDE UR4, UR4, 0x2, URZ ;  /* 0x00000002040478a5 */ /* 0x000fe2000f8e023f */
[----:B------:R-:W-:Y:S02]  /*0120*/  IMAD R7, R52, 0x2, R5 ;  /* 0x0000000234077824 */ /* 0x000fe400078e0205 */
[----:B------:R-:W-:-:S02]  /*0130*/  IMAD.SHL.U32 R3, R2, 0x2, RZ ;  /* 0x0000000202037824 */ /* 0x000fc400078e00ff */
[----:B------:R-:W-:Y:S01]  /*0140*/  IMAD.HI R2, R2, 0x2, RZ ;  /* 0x0000000202027827 */ /* 0x000fe200078e02ff */
[----:B------:R-:W-:Y:S02]  /*0150*/  LEA R8, R52, R7, 0x1 ;  /* 0x0000000734087211 */ /* 0x000fe400078e08ff */
[----:B----4-:R-:W-:-:S03]  /*0160*/  IADD3 R48, P0, P1, R3, UR7, R48 ;  /* 0x0000000703307c10 */ /* 0x010fc6000f91e030 */
[----:B------:R-:W-:Y:S01]  /*0170*/  IMAD R9, R52, 0x2, R8 ;  /* 0x0000000234097824 */ /* 0x000fe200078e0208 */
[----:B------:R-:W-:Y:S02]  /*0180*/  IADD3.X R50, R2, UR5, R49, P0, P1 ;  /* 0x0000000502327c10 */ /* 0x000fe400087e2431 */
[-C--:B------:R-:W-:Y:S01]  /*0190*/  LEA R2, P0, R5, R48.reuse, 0x1 ;  /* 0x0000003005027211 */ /* 0x080fe200078008ff */
[C---:B------:R-:W-:Y:S01]  /*01a0*/  IMAD R11, R52.reuse, 0x2, R9 ;  /* 0x00000002340b7824 */ /* 0x040fe200078e0209 */
[----:B------:R-:W-:Y:S02]  /*01b0*/  LEA R4, P1, R7, R48, 0x1 ;  /* 0x0000003007047211 */ /* 0x000fe400078208ff */
[-C--:B------:R-:W-:Y:S01]  /*01c0*/  LEA.HI.X.SX32 R3, R5, R50.reuse, 0x1, P0 ;  /* 0x0000003205037211 */ /* 0x080fe200000f0eff */
[----:B------:R-:W-:Y:S01]  /*01d0*/  IMAD R13, R52, 0x2, R11 ;  /* 0x00000002340d7824 */ /* 0x000fe200078e020b */
[----:B------:R-:W-:Y:S02]  /*01e0*/  LEA.HI.X.SX32 R5, R7, R50, 0x1, P1 ;  /* 0x0000003207057211 */ /* 0x000fe400008f0eff */
[C---:B------:R-:W-:Y:S01]  /*01f0*/  LEA R6, P0, R8.reuse, R48, 0x1 ;  /* 0x0000003008067211 */ /* 0x040fe200078008ff */
[----:B------:R0:W2:Y:S03]  /*0200*/  LDG.E.U16 R22, desc[UR16][R2.64] ;  /* 0x0000001002167981 */ /* 0x0000a6000c1e1500 */
[----:B------:R-:W-:Y:S01]  /*0210*/  LEA.HI.X.SX32 R7, R8, R50, 0x1, P0 ;  /* 0x0000003208077211 */ /* 0x000fe200000f0eff */
[----:B------:R1:W3:Y:S01]  /*0220*/  LDG.E.U16 R23, desc[UR16][R4.64] ;  /* 0x0000001004177981 */ /* 0x0002e2000c1e1500 */
[----:B------:R-:W-:-:S02]  /*0230*/  LEA R8, P0, R9, R48, 0x1 ;  /* 0x0000003009087211 */ /* 0x000fc400078008ff */
[----:B------:R-:W-:Y:S01]  /*0240*/  LEA R10, P1, R11, R48, 0x1 ;  /* 0x000000300b0a7211 */ /* 0x000fe200078208ff */
[----:B------:R4:W3:Y:S01]  /*0250*/  LDG.E.U16 R25, desc[UR16][R6.64] ;  /* 0x0000001006197981 */ /* 0x0008e2000c1e1500 */
[----:B------:R-:W-:Y:S02]  /*0260*/  LEA.HI.X.SX32 R9, R9, R50, 0x1, P0 ;  /* 0x0000003209097211 */ /* 0x000fe400000f0eff */
[C---:B0-----:R-:W-:Y:S02]  /*0270*/  LEA R3, R52.reuse, R13, 0x1 ;  /* 0x0000000d34037211 */ /* 0x041fe400078e08ff */
[----:B------:R-:W-:Y:S01]  /*0280*/  LEA R12, P0, R13, R48, 0x1 ;  /* 0x000000300d0c7211 */ /* 0x000fe200078008ff */
[----:B------:R-:W3:Y:S02]  /*0290*/  LDG.E.U16 R24, desc[UR16][R8.64] ;  /* 0x0000001008187981 */ /* 0x000ee4000c1e1500 */
[----:B-1----:R-:W-:Y:S01]  /*02a0*/  IMAD R5, R52, 0x2, R3 ;  /* 0x0000000234057824 */ /* 0x002fe200078e0203 */
[----:B------:R-:W-:-:S03]  /*02b0*/  LEA.HI.X.SX32 R11, R11, R50, 0x1, P1 ;  /* 0x000000320b0b7211 */ /* 0x000fc600008f0eff */
[C---:B------:R-:W-:Y:S01]  /*02c0*/  IMAD R14, R52.reuse, 0x2, R5 ;  /* 0x00000002340e7824 */ /* 0x040fe200078e0205 */
[----:B------:R-:W-:Y:S01]  /*02d0*/  LEA.HI.X.SX32 R13, R13, R50, 0x1, P0 ;  /* 0x000000320d0d7211 */ /* 0x000fe200000f0eff */
[----:B------:R0:W3:Y:S02]  /*02e0*/  LDG.E.U16 R26, desc[UR16][R10.64] ;  /* 0x000000100a1a7981 */ /* 0x0000e4000c1e1500 */
[----:B------:R-:W-:Y:S01]  /*02f0*/  IMAD R15, R52, 0x2, R14 ;  /* 0x00000002340f7824 */ /* 0x000fe200078e020e */
[CC--:B------:R-:W-:Y:S01]  /*0300*/  LEA R2, P0, R3.reuse, R48.reuse, 0x1 ;  /* 0x0000003003027211 */ /* 0x0c0fe200078008ff */
[----:B------:R1:W3:Y:S01]  /*0310*/  LDG.E.U16 R27, desc[UR16][R12.64] ;  /* 0x000000100c1b7981 */ /* 0x0002e2000c1e1500 */
[----:B----4-:R-:W-:Y:S02]  /*0320*/  LEA R6, P1, R14, R48, 0x1 ;  /* 0x000000300e067211 */ /* 0x010fe400078208ff */
[----:B------:R-:W-:Y:S02]  /*0330*/  LEA.HI.X.SX32 R3, R3, R50, 0x1, P0 ;  /* 0x0000003203037211 */ /* 0x000fe400000f0eff */
[----:B0-----:R-:W-:-:S02]  /*0340*/  LEA R11, R52, R15, 0x1 ;  /* 0x0000000f340b7211 */ /* 0x001fc400078e08ff */
[C---:B------:R-:W-:Y:S01]  /*0350*/  LEA R4, P0, R5.reuse, R48, 0x1 ;  /* 0x0000003005047211 */ /* 0x040fe200078008ff */
[----:B------:R0:W4:Y:S02]  /*0360*/  LDG.E.U16 R29, desc[UR16][R2.64] ;  /* 0x00000010021d7981 */ /* 0x000124000c1e1500 */
[----:B-1----:R-:W-:Y:S01]  /*0370*/  IMAD R13, R52, 0x2, R11 ;  /* 0x00000002340d7824 */ /* 0x002fe200078e020b */
[-C--:B------:R-:W-:Y:S02]  /*0380*/  LEA.HI.X.SX32 R5, R5, R50.reuse, 0x1, P0 ;  /* 0x0000003205057211 */ /* 0x080fe400000f0eff */
[----:B------:R-:W-:Y:S01]  /*0390*/  LEA.HI.X.SX32 R7, R14, R50, 0x1, P1 ;  /* 0x000000320e077211 */ /* 0x000fe200008f0eff */
[C---:B------:R-:W-:Y:S01]  /*03a0*/  IMAD R14, R52.reuse, 0x2, R13 ;  /* 0x00000002340e7824 */ /* 0x040fe200078e020d */
[C---:B------:R-:W-:Y:S01]  /*03b0*/  LEA R8, P0, R15.reuse, R48, 0x1 ;  /* 0x000000300f087211 */ /* 0x040fe200078008ff */
[----:B------:R-:W4:Y:S03]  /*03c0*/  LDG.E.U16 R28, desc[UR16][R4.64] ;  /* 0x00000010041c7981 */ /* 0x000f26000c1e1500 */
[----:B------:R-:W-:Y:S01]  /*03d0*/  LEA.HI.X.SX32 R9, R15, R50, 0x1, P0 ;  /* 0x000000320f097211 */ /* 0x000fe200000f0eff */
[----:B------:R-:W-:Y:S01]  /*03e0*/  IMAD R15, R52, 0x2, R14 ;  /* 0x00000002340f7824 */ /* 0x000fe200078e020e */
[-C--:B------:R-:W-:Y:S01]  /*03f0*/  LEA R10, P0, R11, R48.reuse, 0x1 ;  /* 0x000000300b0a7211 */ /* 0x080fe200078008ff */
[----:B------:R1:W4:Y:S01]  /*0400*/  LDG.E.U16 R30, desc[UR16][R6.64] ;  /* 0x00000010061e7981 */ /* 0x000322000c1e1500 */
[----:B------:R-:W-:-:S02]  /*0410*/  LEA R12, P1, R14, R48, 0x1 ;  /* 0x000000300e0c7211 */ /* 0x000fc400078208ff */
[----:B------:R-:W-:Y:S01]  /*0420*/  LEA.HI.X.SX32 R11, R11, R50, 0x1, P0 ;  /* 0x000000320b0b7211 */ /* 0x000fe200000f0eff */
[----:B------:R5:W4:Y:S01]  /*0430*/  LDG.E.U16 R31, desc[UR16][R8.64] ;  /* 0x00000010081f7981 */ /* 0x000b22000c1e1500 */
[----:B0-----:R-:W-:-:S03]  /*0440*/  LEA R2, P0, R13, R48, 0x1 ;  /* 0x000000300d027211 */ /* 0x001fc600078008ff */
[----:B------:R0:W4:Y:S01]  /*0450*/  LDG.E.U16 R33, desc[UR16][R10.64] ;  /* 0x000000100a217981 */ /* 0x000122000c1e1500 */
[----:B-1----:R-:W-:Y:S02]  /*0460*/  LEA R7, R52, R15, 0x1 ;  /* 0x0000000f34077211 */ /* 0x002fe400078e08ff */
[----:B------:R-:W-:-:S03]  /*0470*/  LEA.HI.X.SX32 R3, R13, R50, 0x1, P0 ;  /* 0x000000320d037211 */ /* 0x000fc600000f0eff */
[----:B-----5:R-:W-:Y:S01]  /*0480*/  IMAD R9, R52, 0x2, R7 ;  /* 0x0000000234097824 */ /* 0x020fe200078e0207 */
[----:B------:R-:W-:Y:S01]  /*0490*/  LEA.HI.X.SX32 R13, R14, R50, 0x1, P1 ;  /* 0x000000320e0d7211 */ /* 0x000fe200008f0eff */
[----:B------:R-:W5:Y:S01]  /*04a0*/  LDG.E.U16 R32, desc[UR16][R2.64] ;  /* 0x0000001002207981 */ /* 0x000f62000c1e1500 */
[C---:B------:R-:W-:Y:S01]  /*04b0*/  LEA R4, P0, R15.reuse, R48, 0x1 ;  /* 0x000000300f047211 */ /* 0x040fe200078008ff */
[C---:B------:R-:W-:Y:S02]  /*04c0*/  IMAD R14, R52.reuse, 0x2, R9 ;  /* 0x00000002340e7824 */ /* 0x040fe400078e0209 */
[----:B------:R1:W5:Y:S01]  /*04d0*/  LDG.E.U16 R34, desc[UR16][R12.64] ;  /* 0x000000100c227981 */ /* 0x000362000c1e1500 */
[----:B------:R-:W-:Y:S01]  /*04e0*/  LEA.HI.X.SX32 R5, R15, R50, 0x1, P0 ;  /* 0x000000320f057211 */ /* 0x000fe200000f0eff */
[----:B------:R-:W-:Y:S01]  /*04f0*/  IMAD R15, R52, 0x2, R14 ;  /* 0x00000002340f7824 */ /* 0x000fe200078e020e */
[-C--:B------:R-:W-:Y:S02]  /*0500*/  LEA R6, P0, R7, R48.reuse, 0x1 ;  /* 0x0000003007067211 */ /* 0x080fe400078008ff */
[----:B0-----:R-:W-:Y:S01]  /*0510*/  LEA R10, P1, R14, R48, 0x1 ;  /* 0x000000300e0a7211 */ /* 0x001fe200078208ff */
[----:B------:R0:W5:Y:S01]  /*0520*/  LDG.E.U16 R35, desc[UR16][R4.64] ;  /* 0x0000001004237981 */ /* 0x000162000c1e1500 */
[----:B------:R-:W-:-:S02]  /*0530*/  LEA R17, R52, R15, 0x1 ;  /* 0x0000000f34117211 */ /* 0x000fc400078e08ff */
[----:B------:R-:W-:-:S03]  /*0540*/  LEA.HI.X.SX32 R7, R7, R50, 0x1, P0 ;  /* 0x0000003207077211 */ /* 0x000fc600000f0eff */
[C---:B------:R-:W-:Y:S01]  /*0550*/  IMAD R19, R52.reuse, 0x2, R17 ;  /* 0x0000000234137824 */ /* 0x040fe200078e0211 */
[C---:B------:R-:W-:Y:S01]  /*0560*/  LEA R8, P0, R9.reuse, R48, 0x1 ;  /* 0x0000003009087211 */ /* 0x040fe200078008ff */
[----:B------:R0:W5:Y:S02]  /*0570*/  LDG.E.U16 R37, desc[UR16][R6.64] ;  /* 0x0000001006257981 */ /* 0x000164000c1e1500 */
[----:B-1----:R-:W-:Y:S01]  /*0580*/  IMAD R13, R52, 0x2, R19 ;  /* 0x00000002340d7824 */ /* 0x002fe200078e0213 */
[-C--:B------:R-:W-:Y:S02]  /*0590*/  LEA.HI.X.SX32 R9, R9, R50.reuse, 0x1, P0 ;  /* 0x0000003209097211 */ /* 0x080fe400000f0eff */
[----:B------:R-:W-:Y:S01]  /*05a0*/  LEA.HI.X.SX32 R11, R14, R50, 0x1, P1 ;  /* 0x000000320e0b7211 */ /* 0x000fe200008f0eff */
[----:B------:R-:W-:Y:S01]  /*05b0*/  IMAD R14, R52, 0x2, R13 ;  /* 0x00000002340e7824 */ /* 0x000fe200078e020d */
[C---:B------:R-:W-:Y:S01]  /*05c0*/  LEA R2, P0, R15.reuse, R48, 0x1 ;  /* 0x000000300f027211 */ /* 0x040fe200078008ff */
[----:B------:R-:W5:Y:S03]  /*05d0*/  LDG.E.U16 R36, desc[UR16][R8.64] ;  /* 0x0000001008247981 */ /* 0x000f66000c1e1500 */
[----:B------:R-:W-:Y:S01]  /*05e0*/  LEA.HI.X.SX32 R3, R15, R50, 0x1, P0 ;  /* 0x000000320f037211 */ /* 0x000fe200000f0eff */
[----:B------:R1:W5:Y:S01]  /*05f0*/  LDG.E.U16 R38, desc[UR16][R10.64] ;  /* 0x000000100a267981 */ /* 0x000362000c1e1500 */
[----:B0-----:R-:W-:-:S02]  /*0600*/  LEA R4, P0, R17, R48, 0x1 ;  /* 0x0000003011047211 */ /* 0x001fc400078008ff */
[----:B------:R-:W-:Y:S01]  /*0610*/  LEA R15, R52, R14, 0x1 ;  /* 0x0000000e340f7211 */ /* 0x000fe200078e08ff */
[----:B------:R0:W5:Y:S01]  /*0620*/  LDG.E.U16 R39, desc[UR16][R2.64] ;  /* 0x0000001002277981 */ /* 0x000162000c1e1500 */
[----:B------:R-:W-:-:S03]  /*0630*/  LEA.HI.X.SX32 R5, R17, R50, 0x1, P0 ;  /* 0x0000003211057211 */ /* 0x000fc600000f0eff */
[----:B------:R-:W-:Y:S01]  /*0640*/  IMAD R17, R52, 0x2, R15 ;  /* 0x0000000234117824 */ /* 0x000fe200078e020f */
[----:B------:R-:W-:Y:S01]  /*0650*/  LEA R6, P0, R14, R48, 0x1 ;  /* 0x000000300e067211 */ /* 0x000fe200078008ff */
[----:B------:R0:W5:Y:S02]  /*0660*/  LDG.E.U16 R41, desc[UR16][R4.64] ;  /* 0x0000001004297981 */ /* 0x000164000c1e1500 */
[----:B-1----:R-:W-:Y:S01]  /*0670*/  IMAD R11, R52, 0x2, R17 ;  /* 0x00000002340b7824 */ /* 0x002fe200078e0211 */
[----:B------:R-:W-:-:S03]  /*0680*/  LEA.HI.X.SX32 R7, R14, R50, 0x1, P0 ;  /* 0x000000320e077211 */ /* 0x000fc600000f0eff */
[C---:B------:R-:W-:Y:S01]  /*0690*/  IMAD R14, R52.reuse, 0x2, R11 ;  /* 0x00000002340e7824 */ /* 0x040fe200078e020b */
[----:B------:R-:W-:Y:S01]  /*06a0*/  LEA R12, P1, R13, R48, 0x1 ;  /* 0x000000300d0c7211 */ /* 0x000fe200078208ff */
[----:B------:R-:W5:Y:S03]  /*06b0*/  LDG.E.U16 R42, desc[UR16][R6.64] ;  /* 0x00000010062a7981 */ /* 0x000f66000c1e1500 */
[----:B0-----:R-:W-:Y:S02]  /*06c0*/  LEA R2, R52, R14, 0x1 ;  /* 0x0000000e34027211 */ /* 0x001fe400078e08ff */
[----:B------:R-:W-:-:S03]  /*06d0*/  LEA R8, P0, R15, R48, 0x1 ;  /* 0x000000300f087211 */ /* 0x000fc600078008ff */
[C---:B------:R-:W-:Y:S01]  /*06e0*/  IMAD R20, R52.reuse, 0x2, R2 ;  /* 0x0000000234147824 */ /* 0x040fe200078e0202 */
[-C--:B------:R-:W-:Y:S02]  /*06f0*/  LEA.HI.X.SX32 R13, R13, R50.reuse, 0x1, P1 ;  /* 0x000000320d0d7211 */ /* 0x080fe400008f0eff */
[----:B------:R-:W-:Y:S01]  /*0700*/  LEA.HI.X.SX32 R9, R15, R50, 0x1, P0 ;  /* 0x000000320f097211 */ /* 0x000fe200000f0eff */
[----:B------:R-:W-:Y:S01]  /*0710*/  IMAD R3, R52, 0x2, R20 ;  /* 0x0000000234037824 */ /* 0x000fe200078e0214 */
[CC--:B------:R-:W-:Y:S01]  /*0720*/  LEA R10, P1, R11.reuse, R48.reuse, 0x1 ;  /* 0x000000300b0a7211 */ /* 0x0c0fe200078208ff */
[----:B------:R0:W5:Y:S01]  /*0730*/  LDG.E.U16 R40, desc[UR16][R12.64] ;  /* 0x000000100c287981 */ /* 0x000162000c1e1500 */
[----:B------:R-:W-:Y:S01]  /*0740*/  LEA R4, P0, R14, R48, 0x1 ;  /* 0x000000300e047211 */ /* 0x000fe200078008ff */
[----:B------:R-:W-:Y:S01]  /*0750*/  IMAD R21, R52, 0x2, R3 ;  /* 0x0000000234157824 */ /* 0x000fe200078e0203 */
[-C--:B------:R-:W-:Y:S01]  /*0760*/  LEA.HI.X.SX32 R11, R11, R50.reuse, 0x1, P1 ;  /* 0x000000320b0b7211 */ /* 0x080fe200008f0eff */
[----:B------:R1:W5:Y:S01]  /*0770*/  LDG.E.U16 R43, desc[UR16][R8.64] ;  /* 0x00000010082b7981 */ /* 0x000362000c1e1500 */
[----:B------:R-:W-:-:S02]  /*0780*/  LEA.HI.X.SX32 R5, R14, R50, 0x1, P0 ;  /* 0x000000320e057211 */ /* 0x000fc400000f0eff */
[CC--:B------:R-:W-:Y:S01]  /*0790*/  LEA R14, P1, R3.reuse, R48.reuse, 0x1 ;  /* 0x00000030030e7211 */ /* 0x0c0fe200078208ff */
[----:B------:R1:W5:Y:S01]  /*07a0*/  LDG.E.U16 R44, desc[UR16][R10.64] ;  /* 0x000000100a2c7981 */ /* 0x000362000c1e1500 */
[C---:B0-----:R-:W-:Y:S02]  /*07b0*/  LEA R12, P0, R2.reuse, R48, 0x1 ;  /* 0x00000030020c7211 */ /* 0x041fe400078008ff */
[-C--:B------:R-:W-:Y:S01]  /*07c0*/  LEA.HI.X.SX32 R15, R3, R50.reuse, 0x1, P1 ;  /* 0x00000032030f7211 */ /* 0x080fe200008f0eff */
[----:B------:R0:W5:Y:S01]  /*07d0*/  LDG.E.U16 R45, desc[UR16][R4.64] ;  /* 0x00000010042d7981 */ /* 0x000162000c1e1500 */
[----:B------:R-:W-:Y:S02]  /*07e0*/  LEA.HI.X.SX32 R13, R2, R50, 0x1, P0 ;  /* 0x00000032020d7211 */ /* 0x000fe400000f0eff */
[----:B------:R-:W-:Y:S01]  /*07f0*/  LEA R3, R52, R21, 0x1 ;  /* 0x0000001534037211 */ /* 0x000fe200078e08ff */
[----:B------:R0:W5:Y:S01]  /*0800*/  LDG.E.U16 R46, desc[UR16][R14.64] ;  /* 0x000000100e2e7981 */ /* 0x000162000c1e1500 */
[----:B-1----:R-:W-:-:S02]  /*0810*/  LEA R8, P0, R21, R48, 0x1 ;  /* 0x0000003015087211 */ /* 0x002fc400078008ff */
[----:B------:R-:W-:Y:S01]  /*0820*/  LEA R10, P1, R3, R48, 0x1 ;  /* 0x00000030030a7211 */ /* 0x000fe200078208ff */
[----:B------:R-:W5:Y:S01]  /*0830*/  LDG.E.U16 R13, desc[UR16][R12.64] ;  /* 0x000000100c0d7981 */ /* 0x000f62000c1e1500 */
[----:B------:R-:W-:Y:S02]  /*0840*/  LEA.HI.X.SX32 R9, R21, R50, 0x1, P0 ;  /* 0x0000003215097211 */ /* 0x000fe400000f0eff */
[----:B------:R-:W-:Y:S01]  /*0850*/  LEA R2, P0, R19, R48, 0x1 ;  /* 0x0000003013027211 */ /* 0x000fe200078008ff */
[----:B------:R-:W-:Y:S01]  /*0860*/  IMAD R21, R52, 0x2, R3 ;  /* 0x0000000234157824 */ /* 0x000fe200078e0203 */
[-C--:B------:R-:W-:Y:S02]  /*0870*/  LEA.HI.X.SX32 R11, R3, R50.reuse, 0x1, P1 ;  /* 0x00000032030b7211 */ /* 0x080fe400008f0eff */
[----:B------:R-:W-:Y:S01]  /*0880*/  LEA.HI.X.SX32 R3, R19, R50, 0x1, P0 ;  /* 0x0000003213037211 */ /* 0x000fe200000f0eff */
[----:B------:R1:W5:Y:S01]  /*0890*/  LDG.E.U16 R9, desc[UR16][R8.64] ;  /* 0x0000001008097981 */ /* 0x000362000c1e1500 */
[----:B0-----:R-:W-:-:S02]  /*08a0*/  LEA R4, P0, R17, R48, 0x1 ;  /* 0x0000003011047211 */ /* 0x001fc400078008ff */
[C---:B------:R-:W-:Y:S01]  /*08b0*/  LEA R6, P1, R20.reuse, R48, 0x1 ;  /* 0x0000003014067211 */ /* 0x040fe200078208ff */
[----:B------:R-:W5:Y:S01]  /*08c0*/  LDG.E.U16 R11, desc[UR16][R10.64] ;  /* 0x000000100a0b7981 */ /* 0x000f62000c1e1500 */
[----:B------:R-:W-:Y:S02]  /*08d0*/  LEA.HI.X.SX32 R5, R17, R50, 0x1, P0 ;  /* 0x0000003211057211 */ /* 0x000fe400000f0eff */
[C---:B------:R-:W-:Y:S01]  /*08e0*/  LEA R14, P0, R21.reuse, R48, 0x1 ;  /* 0x00000030150e7211 */ /* 0x040fe200078008ff */
[----:B------:R0:W5:Y:S01]  /*08f0*/  LDG.E.U16 R12, desc[UR16][R2.64] ;  /* 0x00000010020c7981 */ /* 0x000162000c1e1500 */
[-C--:B------:R-:W-:Y:S02]  /*0900*/  LEA.HI.X.SX32 R7, R20, R50.reuse, 0x1, P1 ;  /* 0x0000003214077211 */ /* 0x080fe400008f0eff */
[----:B------:R-:W-:Y:S01]  /*0910*/  LEA.HI.X.SX32 R15, R21, R50, 0x1, P0 ;  /* 0x00000032150f7211 */ /* 0x000fe200000f0eff */
[----:B------:R-:W5:Y:S04]  /*0920*/  LDG.E.U16 R4, desc[UR16][R4.64] ;  /* 0x0000001004047981 */ /* 0x000f68000c1e1500 */
[----:B------:R0:W5:Y:S04]  /*0930*/  LDG.E.U16 R6, desc[UR16][R6.64] ;  /* 0x0000001006067981 */ /* 0x000168000c1e1500 */
[----:B------:R-:W5:Y:S01]  /*0940*/  LDG.E.U16 R14, desc[UR16][R14.64] ;  /* 0x000000100e0e7981 */ /* 0x000f62000c1e1500 */
[----:B------:R-:W0:Y:S01]  /*0950*/  S2UR UR7, SR_CgaCtaId ;  /* 0x00000000000779c3 */ /* 0x000e220000008800 */
[----:B-1----:R-:W-:Y:S01]  /*0960*/  SHF.R.S32.HI R8, RZ, 0x6, R252 ;  /* 0x00000006ff087819 */ /* 0x002fe200000114fc */
[----:B------:R-:W-:Y:S01]  /*0970*/  IMAD.SHL.U32 R17, R16, 0x2, RZ ;  /* 0x0000000210117824 */ /* 0x000fe200078e00ff */
[----:B------:R-:W-:-:S02]  /*0980*/  UMOV UR4, 0x400 ;  /* 0x0000040000047882 */ /* 0x000fc40000000000 */
[----:B------:R-:W-:Y:S02]  /*0990*/  SGXT R8, R8, 0x1 ;  /* 0x000000010808781a */ /* 0x000fe40000000200 */
[----:B------:R-:W-:Y:S02]  /*09a0*/  ISETP.GE.AND P0, PT, R88, 0x1, PT ;  /* 0x000000015800780c */ /* 0x000fe40003f06270 */
[----:B------:R-:W-:-:S04]  /*09b0*/  LOP3.LUT R17, R17, 0x90, R8, 0x78, !PT ;  /* 0x0000009011117812 */ /* 0x000fc800078e7808 */
[C---:B------:R-:W-:Y:S02]  /*09c0*/  LOP3.LUT R8, R17.reuse, 0x20, RZ, 0x3c, !PT ;  /* 0x0000002011087812 */ /* 0x040fe400078e3cff */
[C---:B0-----:R-:W-:Y:S02]  /*09d0*/  LOP3.LUT R2, R17.reuse, 0x40, RZ, 0x3c, !PT ;  /* 0x0000004011027812 */ /* 0x041fe400078e3cff */
[----:B------:R-:W-:Y:S01]  /*09e0*/  LOP3.LUT R3, R17, 0x60, RZ, 0x3c, !PT ;  /* 0x0000006011037812 */ /* 0x000fe200078e3cff */
[----:B------:R-:W-:Y:S01]  /*09f0*/  ULEA UR7, UR7, UR4, 0x18 ;  /* 0x0000000407077291 */ /* 0x000fe2000f8ec03f */
[----:B------:R-:W-:Y:S01]  /*0a00*/  IMAD.MOV.U32 R218, RZ, RZ, -0x800000 ;  /* 0xff800000ffda7424 */ /* 0x000fe200078e00ff */
[----:B------:R-:W-:Y:S01]  /*0a10*/  MOV R7, 0x3f800000 ;  /* 0x3f80000000077802 */ /* 0x000fe20000000f00 */
[----:B------:R-:W-:Y:S01]  /*0a20*/  IMAD.MOV.U32 R53, RZ, RZ, -0x800000 ;  /* 0xff800000ff357424 */ /* 0x000fe200078e00ff */
[----:B------:R-:W-:Y:S02]  /*0a30*/  CS2R R56, SRZ ;  /* 0x0000000000387805 */ /* 0x000fe4000001ff00 */
[----:B------:R-:W-:-:S02]  /*0a40*/  CS2R R58, SRZ ;  /* 0x00000000003a7805 */ /* 0x000fc4000001ff00 */
[----:B------:R-:W-:Y:S02]  /*0a50*/  CS2R R60, SRZ ;  /* 0x00000000003c7805 */ /* 0x000fe4000001ff00 */
[----:B------:R-:W-:Y:S02]  /*0a60*/  CS2R R62, SRZ ;  /* 0x00000000003e7805 */ /* 0x000fe4000001ff00 */
[----:B------:R-:W-:Y:S02]  /*0a70*/  CS2R R64, SRZ ;  /* 0x0000000000407805 */ /* 0x000fe4000001ff00 */
[----:B------:R-:W-:Y:S02]  /*0a80*/  CS2R R66, SRZ ;  /* 0x0000000000427805 */ /* 0x000fe4000001ff00 */
        /* <DEDUP_REMOVED lines=9> */
[----:B------:R-:W-:Y:S01]  /*0b20*/  CS2R R86, SRZ ;  /* 0x0000000000567805 */ /* 0x000fe2000001ff00 */
[----:B--2---:R-:W-:Y:S04]  /*0b30*/  STS.U16 [R17+UR7], R22 ;  /* 0x0000001611007988 */ /* 0x004fe80008000407 */
[----:B---3--:R-:W-:Y:S04]  /*0b40*/  STS.U16 [R17+UR7+0x400], R26 ;  /* 0x0004001a11007988 */ /* 0x008fe80008000407 */
[----:B----4-:R-:W-:Y:S04]  /*0b50*/  STS.U16 [R17+UR7+0x800], R30 ;  /* 0x0008001e11007988 */ /* 0x010fe80008000407 */
[----:B-----5:R-:W-:Y:S04]  /*0b60*/  STS.U16 [R17+UR7+0xc00], R34 ;  /* 0x000c002211007988 */ /* 0x020fe80008000407 */
[----:B------:R-:W-:Y:S04]  /*0b70*/  STS.U16 [R17+UR7+0x1000], R38 ;  /* 0x0010002611007988 */ /* 0x000fe80008000407 */
        /* <DEDUP_REMOVED lines=10> */
[----:B------:R0:W-:Y:S04]  /*0c20*/  STS.U16 [R8+UR7+0x1d00], R9 ;  /* 0x001d000908007988 */ /* 0x0001e80008000407 */
[----:B------:R1:W-:Y:S04]  /*0c30*/  STS.U16 [R2+UR7+0x200], R25 ;  /* 0x0002001902007988 */ /* 0x0003e80008000407 */
[----:B------:R1:W-:Y:S04]  /*0c40*/  STS.U16 [R2+UR7+0x600], R29 ;  /* 0x0006001d02007988 */ /* 0x0003e80008000407 */
[----:B------:R1:W-:Y:S04]  /*0c50*/  STS.U16 [R2+UR7+0xa00], R33 ;  /* 0x000a002102007988 */ /* 0x0003e80008000407 */
[----:B------:R1:W-:Y:S04]  /*0c60*/  STS.U16 [R2+UR7+0xe00], R37 ;  /* 0x000e002502007988 */ /* 0x0003e80008000407 */
[----:B------:R1:W-:Y:S04]  /*0c70*/  STS.U16 [R2+UR7+0x1200], R41 ;  /* 0x0012002902007988 */ /* 0x0003e80008000407 */
[----:B------:R1:W-:Y:S04]  /*0c80*/  STS.U16 [R2+UR7+0x1600], R43 ;  /* 0x0016002b02007988 */ /* 0x0003e80008000407 */
[----:B------:R1:W-:Y:S04]  /*0c90*/  STS.U16 [R2+UR7+0x1a00], R13 ;  /* 0x001a000d02007988 */ /* 0x0003e80008000407 */
[----:B------:R1:W-:Y:S01]  /*0ca0*/  STS.U16 [R2+UR7+0x1e00], R11 ;  /* 0x001e000b02007988 */ /* 0x0003e20008000407 */
[----:B0-----:R-:W-:-:S03]  /*0cb0*/  IMAD.MOV.U32 R8, RZ, RZ, 0x3f800000 ;  /* 0x3f800000ff087424 */ /* 0x001fc600078e00ff */
        /* <DEDUP_REMOVED lines=8> */
[----:B------:R-:W-:Y:S05]  /*0d40*/  @!P0 BRA `(.L_x_0) ;  /* 0x0000002c00b08947 */ /* 0x000fea0003800000 */
[----:B------:R-:W0:Y:S01]  /*0d50*/  LDC.64 R140, c[0x0][0x250] ;  /* 0x00009400ff8c7b82 */ /* 0x000e220000000a00 */
[----:B------:R-:W-:Y:S01]  /*0d60*/  ULDC UR4, c[0x0][0x258] ;  /* 0x0000960000047ab9 */ /* 0x000fe20000000800 */
[----:B------:R-:W-:Y:S01]  /*0d70*/  ULDC.64 UR8, c[0x0][0x220] ;  /* 0x0000880000087ab9 */ /* 0x000fe20000000a00 */
[----:B------:R-:W-:Y:S01]  /*0d80*/  IMAD R5, R16, UR4, RZ ;  /* 0x0000000410057c24 */ /* 0x000fe2000f8e02ff */
[----:B------:R-:W-:Y:S01]  /*0d90*/  ULDC.64 UR4, c[0x0][0x218] ;  /* 0x0000860000047ab9 */ /* 0x000fe20000000a00 */
[----:B------:R-:W-:Y:S01]  /*0da0*/  USHF.R.U32.HI UR12, URZ, 0x4, UR7 ;  /* 0x000000043f0c7899 */ /* 0x000fe20008011607 */
[----:B------:R-:W-:Y:S01]  /*0db0*/  CS2R R56, SRZ ;  /* 0x0000000000387805 */ /* 0x000fe2000001ff00 */
[C---:B------:R-:W-:Y:S01]  /*0dc0*/  IMAD.SHL.U32 R7, R5.reuse, 0x2, RZ ;  /* 0x0000000205077824 */ /* 0x040fe200078e00ff */
[----:B------:R-:W2:Y:S01]  /*0dd0*/  LDC.64 R142, c[0x0][0x260] ;  /* 0x00009800ff8e7b82 */ /* 0x000ea20000000a00 */
[----:B------:R-:W-:Y:S01]  /*0de0*/  IMAD.HI R5, R5, 0x2, RZ ;  /* 0x0000000205057827 */ /* 0x000fe200078e02ff */
[----:B------:R-:W-:Y:S01]  /*0df0*/  USGXT.U32 UR12, UR12, 0xe ;  /* 0x0000000e0c0c789a */ /* 0x000fe20008000000 */
[----:B------:R-:W-:-:S02]  /*0e00*/  CS2R R58, SRZ ;  /* 0x00000000003a7805 */ /* 0x000fc4000001ff00 */
[----:B------:R-:W-:Y:S02]  /*0e10*/  CS2R R60, SRZ ;  /* 0x00000000003c7805 */ /* 0x000fe4000001ff00 */
[----:B------:R-:W-:Y:S02]  /*0e20*/  CS2R R62, SRZ ;  /* 0x00000000003e7805 */ /* 0x000fe4000001ff00 */
[----:B------:R-:W-:Y:S02]  /*0e30*/  CS2R R64, SRZ ;  /* 0x0000000000407805 */ /* 0x000fe4000001ff00 */
[----:B------:R-:W-:Y:S01]  /*0e40*/  CS2R R66, SRZ ;  /* 0x0000000000427805 */ /* 0x000fe2000001ff00 */
[----:B-1----:R-:W1:Y:S01]  /*0e50*/  LDC R32, c[0x0][0x268] ;  /* 0x00009a00ff207b82 */ /* 0x002e620000000800 */
[----:B------:R-:W-:Y:S02]  /*0e60*/  CS2R R68, SRZ ;  /* 0x0000000000447805 */ /* 0x000fe4000001ff00 */
[----:B------:R-:W-:-:S02]  /*0e70*/  CS2R R70, SRZ ;  /* 0x0000000000467805 */ /* 0x000fc4000001ff00 */
[----:B------:R-:W-:Y:S02]  /*0e80*/  CS2R R72, SRZ ;  /* 0x0000000000487805 */ /* 0x000fe4000001ff00 */
[----:B------:R-:W-:Y:S02]  /*0e90*/  CS2R R74, SRZ ;  /* 0x00000000004a7805 */ /* 0x000fe4000001ff00 */
[----:B------:R-:W-:Y:S02]  /*0ea0*/  CS2R R76, SRZ ;  /* 0x00000000004c7805 */ /* 0x000fe4000001ff00 */
[----:B------:R-:W-:Y:S02]  /*0eb0*/  CS2R R78, SRZ ;  /* 0x00000000004e7805 */ /* 0x000fe4000001ff00 */
[----:B------:R-:W-:Y:S01]  /*0ec0*/  CS2R R80, SRZ ;  /* 0x0000000000507805 */ /* 0x000fe2000001ff00 */
[----:B0-----:R-:W-:Y:S01]  /*0ed0*/  IMAD R6, R18, R141, RZ ;  /* 0x0000008d12067224 */ /* 0x001fe200078e02ff */
[----:B------:R-:W-:Y:S01]  /*0ee0*/  CS2R R82, SRZ ;  /* 0x0000000000527805 */ /* 0x000fe2000001ff00 */
[----:B------:R-:W-:Y:S01]  /*0ef0*/  IMAD R140, R140, UR6, RZ ;  /* 0x000000068c8c7c24 */ /* 0x000fe2000f8e02ff */
[----:B------:R-:W-:Y:S01]  /*0f00*/  CS2R R84, SRZ ;  /* 0x0000000000547805 */ /* 0x000fe2000001ff00 */
[C---:B------:R-:W-:Y:S01]  /*0f10*/  IMAD R8, R141.reuse, 0x2, R6 ;  /* 0x000000028d087824 */ /* 0x040fe200078e0206 */
[----:B------:R-:W-:Y:S01]  /*0f20*/  CS2R R86, SRZ ;  /* 0x0000000000567805 */ /* 0x000fe2000001ff00 */
[----:B------:R-:W-:Y:S01]  /*0f30*/  IMAD.SHL.U32 R4, R140, 0x2, RZ ;  /* 0x000000028c047824 */ /* 0x000fe200078e00ff */
[----:B------:R-:W-:Y:S01]  /*0f40*/  ULDC UR18, c[0x0][0x238] ;  /* 0x00008e0000127ab9 */ /* 0x000fe20000000800 */
[----:B--2---:R-:W-:Y:S01]  /*0f50*/  IMAD R142, R142, UR6, RZ ;  /* 0x000000068e8e7c24 */ /* 0x004fe2000f8e02ff */
[----:B------:R-:W-:Y:S01]  /*0f60*/  LEA R10, R141, R8, 0x1 ;  /* 0x000000088d0a7211 */ /* 0x000fe200078e08ff */
[----:B------:R-:W-:Y:S01]  /*0f70*/  IMAD R9, R16, R143, RZ ;  /* 0x0000008f10097224 */ /* 0x000fe200078e02ff */
[----:B------:R-:W-:Y:S01]  /*0f80*/  IADD3 R207, P0, P1, R7, UR4, R4 ;  /* 0x0000000407cf7c10 */ /* 0x000fe2000f91e004 */
[----:B------:R-:W-:Y:S01]  /*0f90*/  IMAD.HI R140, R140, 0x2, RZ ;  /* 0x000000028c8c7827 */ /* 0x000fe200078e02ff */
[----:B------:R-:W-:Y:S01]  /*0fa0*/  UMOV UR4, URZ ;  /* 0x0000003f00047c82 */ /* 0x000fe20008000000 */
[----:B------:R-:W-:Y:S01]  /*0fb0*/  UMOV UR15, 0x40000040 ;  /* 0x40000040000f7882 */ /* 0x000fe20000000000 */
[----:B------:R-:W-:Y:S01]  /*0fc0*/  SHF.L.U32 R20, R9, 0x1, RZ ;  /* 0x0000000109147819 */ /* 0x000fe200000006ff */
[----:B------:R-:W-:Y:S01]  /*0fd0*/  IMAD R12, R141, 0x2, R10 ;  /* 0x000000028d0c7824 */ /* 0x000fe200078e020a */
[----:B------:R-:W-:Y:S01]  /*0fe0*/  IADD3.X R29, R5, UR5, R140, P0, P1 ;  /* 0x00000005051d7c10 */ /* 0x000fe200087e248c */
[----:B------:R-:W-:Y:S01]  /*0ff0*/  IMAD.SHL.U32 R7, R142, 0x2, RZ ;  /* 0x000000028e077824 */ /* 0x000fe200078e00ff */
[----:B------:R-:W-:Y:S01]  /*1000*/  LEA R144, P2, R6, R207, 0x1 ;  /* 0x000000cf06907211 */ /* 0x000fe200078408ff */
[----:B-1----:R-:W-:Y:S01]  /*1010*/  IMAD R11, R18, R32, RZ ;  /* 0x00000020120b7224 */ /* 0x002fe200078e02ff */
[C---:B------:R-:W-:Y:S01]  /*1020*/  LEA R14, R141.reuse, R12, 0x1 ;  /* 0x0000000c8d0e7211 */ /* 0x040fe200078e08ff */
[----:B------:R-:W-:Y:S01]  /*1030*/  IMAD.HI R142, R142, 0x2, RZ ;  /* 0x000000028e8e7827 */ /* 0x000fe200078e02ff */
[----:B------:R-:W-:Y:S01]  /*1040*/  IADD3 R30, P0, P1, R20, UR8, R7 ;  /* 0x00000008141e7c10 */ /* 0x000fe2000f91e007 */
[----:B------:R-:W-:Y:S01]  /*1050*/  UIADD3 UR8, UR7, 0x2000, URZ ;  /* 0x0000200007087890 */ /* 0x000fe2000fffe03f */
[----:B------:R-:W-:Y:S01]  /*1060*/  LEA.HI.X.SX32 R145, R6, R29, 0x1, P2 ;  /* 0x0000001d06917211 */ /* 0x000fe200010f0eff */
[C---:B------:R-:W-:Y:S01]  /*1070*/  IMAD R4, R141.reuse, 0x2, R14 ;  /* 0x000000028d047824 */ /* 0x040fe200078e020e */
[-C--:B------:R-:W-:Y:S01]  /*1080*/  LEA R146, P3, R8, R207.reuse, 0x1 ;  /* 0x000000cf08927211 */ /* 0x080fe200078608ff */
[----:B------:R-:W-:Y:S01]  /*1090*/  IMAD R7, R32, 0x2, R11 ;  /* 0x0000000220077824 */ /* 0x000fe200078e020b */
[----:B------:R-:W-:Y:S01]  /*10a0*/  LEA R148, P4, R10, R207, 0x1 ;  /* 0x000000cf0a947211 */ /* 0x000fe200078808ff */
[C---:B------:R-:W-:Y:S01]  /*10b0*/  IMAD R16, R141.reuse, 0x2, R4 ;  /* 0x000000028d107824 */ /* 0x040fe200078e0204 */
[----:B------:R-:W-:Y:S01]  /*10c0*/  LEA.HI.X.SX32 R147, R8, R29, 0x1, P3 ;  /* 0x0000001d08937211 */ /* 0x000fe200018f0eff */
[----:B------:R-:W-:Y:S01]  /*10d0*/  IMAD R13, R32, 0x2, R7 ;  /* 0x00000002200d7824 */ /* 0x000fe200078e0207 */
[----:B------:R-:W-:Y:S01]  /*10e0*/  LEA R150, P2, R12, R207, 0x1 ;  /* 0x000000cf0c967211 */ /* 0x000fe200078408ff */
[C---:B------:R-:W-:Y:S01]  /*10f0*/  IMAD R18, R141.reuse, 0x2, R16 ;  /* 0x000000028d127824 */ /* 0x040fe200078e0210 */
[-C--:B------:R-:W-:Y:S01]  /*1100*/  LEA.HI.X.SX32 R149, R10, R29.reuse, 0x1, P4 ;  /* 0x0000001d0a957211 */ /* 0x080fe200020f0eff */
[----:B------:R-:W-:Y:S01]  /*1110*/  IMAD R15, R32, 0x2, R13 ;  /* 0x00000002200f7824 */ /* 0x000fe200078e020d */
[----:B------:R-:W-:Y:S01]  /*1120*/  LEA.HI.X.SX32 R151, R12, R29, 0x1, P2 ;  /* 0x0000001d0c977211 */ /* 0x000fe200010f0eff */
[----:B------:R-:W-:Y:S01]  /*1130*/  IMAD R20, R141, 0x2, R18 ;  /* 0x000000028d147824 */ /* 0x000fe200078e0212 */
[-C--:B------:R-:W-:Y:S01]  /*1140*/  LEA R154, P3, R4, R207.reuse, 0x1 ;  /* 0x000000cf049a7211 */ /* 0x080fe200078608ff */
[----:B------:R-:W-:Y:S01]  /*1150*/  IMAD R17, R32, 0x2, R15 ;  /* 0x0000000220117824 */ /* 0x000fe200078e020f */
[----:B------:R-:W-:Y:S01]  /*1160*/  LEA R152, P2, R14, R207, 0x1 ;  /* 0x000000cf0e987211 */ /* 0x000fe200078408ff */
[----:B------:R-:W-:Y:S01]  /*1170*/  IMAD.HI R9, R9, 0x2, RZ ;  /* 0x0000000209097827 */ /* 0x000fe200078e02ff */
[C---:B------:R-:W-:Y:S01]  /*1180*/  LEA R22, R141.reuse, R20, 0x1 ;  /* 0x000000148d167211 */ /* 0x040fe200078e08ff */
[----:B------:R-:W-:Y:S01]  /*1190*/  USHF.R.U32.HI UR14, URZ, 0x4, UR8 ;  /* 0x000000043f0e7899 */ /* 0x000fe20008011608 */
[-C--:B------:R-:W-:Y:S01]  /*11a0*/  LEA.HI.X.SX32 R155, R4, R29.reuse, 0x1, P3 ;  /* 0x0000001d049b7211 */ /* 0x080fe200018f0eff */
[----:B------:R-:W-:Y:S01]  /*11b0*/  UIADD3 UR8, UP0, UR12, 0x80, URZ ;  /* 0x000000800c087890 */ /* 0x000fe2000ff1e03f */
[----:B------:R-:W-:Y:S01]  /*11c0*/  LEA.HI.X.SX32 R153, R14, R29, 0x1, P2 ;  /* 0x0000001d0e997211 */ /* 0x000fe200010f0eff */
[C---:B------:R-:W-:Y:S01]  /*11d0*/  IMAD R24, R141.reuse, 0x2, R22 ;  /* 0x000000028d187824 */ /* 0x040fe200078e0216 */
[-C--:B------:R-:W-:Y:S01]  /*11e0*/  LEA R156, P2, R16, R207.reuse, 0x1 ;  /* 0x000000cf109c7211 */ /* 0x080fe200078408ff */
[----:B------:R-:W-:Y:S01]  /*11f0*/  USGXT.U32 UR14, UR14, 0xe ;  /* 0x0000000e0e0e789a */ /* 0x000fe20008000000 */
[----:B------:R-:W-:Y:S01]  /*1200*/  LEA R158, P3, R18, R207, 0x1 ;  /* 0x000000cf129e7211 */ /* 0x000fe200078608ff */
[----:B------:R-:W-:Y:S01]  /*1210*/  UMOV UR5, URZ ;  /* 0x0000003f00057c82 */ /* 0x000fe20008000000 */
[----:B------:R-:W-:-:S02]  /*1220*/  LEA R6, R141, R24, 0x1 ;  /* 0x000000188d067211 */ /* 0x000fc400078e08ff */
[-C--:B------:R-:W-:Y:S02]  /*1230*/  LEA.HI.X.SX32 R157, R16, R29.reuse, 0x1, P2 ;  /* 0x0000001d109d7211 */ /* 0x080fe400010f0eff */
[----:B------:R-:W-:Y:S01]  /*1240*/  LEA.HI.X.SX32 R159, R18, R29, 0x1, P3 ;  /* 0x0000001d129f7211 */ /* 0x000fe200018f0eff */
[C---:B------:R-:W-:Y:S01]  /*1250*/  IMAD R8, R141.reuse, 0x2, R6 ;  /* 0x000000028d087824 */ /* 0x040fe200078e0206 */
[-C--:B------:R-:W-:Y:S02]  /*1260*/  LEA R160, P2, R20, R207.reuse, 0x1 ;  /* 0x000000cf14a07211 */ /* 0x080fe400078408ff */
[----:B------:R-:W-:Y:S01]  /*1270*/  LEA R162, P3, R22, R207, 0x1 ;  /* 0x000000cf16a27211 */ /* 0x000fe200078608ff */
[C---:B------:R-:W-:Y:S01]  /*1280*/  IMAD R10, R141.reuse, 0x2, R8 ;  /* 0x000000028d0a7824 */ /* 0x040fe200078e0208 */
[-C--:B------:R-:W-:Y:S02]  /*1290*/  LEA.HI.X.SX32 R161, R20, R29.reuse, 0x1, P2 ;  /* 0x0000001d14a17211 */ /* 0x080fe400010f0eff */
[----:B------:R-:W-:Y:S01]  /*12a0*/  LEA.HI.X.SX32 R163, R22, R29, 0x1, P3 ;  /* 0x0000001d16a37211 */ /* 0x000fe200018f0eff */
[----:B------:R-:W-:Y:S01]  /*12b0*/  IMAD R12, R141, 0x2, R10 ;  /* 0x000000028d0c7824 */ /* 0x000fe200078e020a */
[----:B------:R-:W-:-:S02]  /*12c0*/  LEA R166, P3, R6, R207, 0x1 ;  /* 0x000000cf06a67211 */ /* 0x000fc400078608ff */
[----:B------:R-:W-:Y:S01]  /*12d0*/  LEA R168, P4, R8, R207, 0x1 ;  /* 0x000000cf08a87211 */ /* 0x000fe200078808ff */
[C---:B------:R-:W-:Y:S01]  /*12e0*/  IMAD R4, R141.reuse, 0x2, R12 ;  /* 0x000000028d047824 */ /* 0x040fe200078e020c */
[-C--:B------:R-:W-:Y:S02]  /*12f0*/  LEA.HI.X.SX32 R167, R6, R29.reuse, 0x1, P3 ;  /* 0x0000001d06a77211 */ /* 0x080fe400018f0eff */
[----:B------:R-:W-:Y:S01]  /*1300*/  LEA.HI.X.SX32 R169, R8, R29, 0x1, P4 ;  /* 0x0000001d08a97211 */ /* 0x000fe200020f0eff */
[C---:B------:R-:W-:Y:S01]  /*1310*/  IMAD R14, R141.reuse, 0x2, R4 ;  /* 0x000000028d0e7824 */ /* 0x040fe200078e0204 */
[-C--:B------:R-:W-:Y:S02]  /*1320*/  LEA R164, P2, R24, R207.reuse, 0x1 ;  /* 0x000000cf18a47211 */ /* 0x080fe400078408ff */
[----:B------:R-:W-:Y:S01]  /*1330*/  LEA R174, P4, R4, R207, 0x1 ;  /* 0x000000cf04ae7211 */ /* 0x000fe200078808ff */
[----:B------:R-:W-:Y:S01]  /*1340*/  IMAD R16, R141, 0x2, R14 ;  /* 0x000000028d107824 */ /* 0x000fe200078e020e */
[----:B------:R-:W-:-:S02]  /*1350*/  LEA.HI.X.SX32 R165, R24, R29, 0x1, P2 ;  /* 0x0000001d18a57211 */ /* 0x000fc400010f0eff */
[----:B------:R-:W-:Y:S01]  /*1360*/  LEA.HI.X.SX32 R175, R4, R29, 0x1, P4 ;  /* 0x0000001d04af7211 */ /* 0x000fe200020f0eff */
[C---:B------:R-:W-:Y:S01]  /*1370*/  IMAD R18, R141.reuse, 0x2, R16 ;  /* 0x000000028d127824 */ /* 0x040fe200078e0210 */
[-C--:B------:R-:W-:Y:S02]  /*1380*/  LEA R170, P2, R10, R207.reuse, 0x1 ;  /* 0x000000cf0aaa7211 */ /* 0x080fe400078408ff */
[----:B------:R-:W-:Y:S01]  /*1390*/  LEA R172, P3, R12, R207, 0x1 ;  /* 0x000000cf0cac7211 */ /* 0x000fe200078608ff */
[C---:B------:R-:W-:Y:S01]  /*13a0*/  IMAD R20, R141.reuse, 0x2, R18 ;  /* 0x000000028d147824 */ /* 0x040fe200078e0212 */
[----:B------:R-:W-:Y:S02]  /*13b0*/  LEA.HI.X.SX32 R171, R10, R29, 0x1, P2 ;  /* 0x0000001d0aab7211 */ /* 0x000fe400010f0eff */
[----:B------:R-:W-:Y:S01]  /*13c0*/  LEA R19, R32, R17, 0x1 ;  /* 0x0000001120137211 */ /* 0x000fe200078e08ff */
[----:B------:R-:W-:Y:S01]  /*13d0*/  IMAD R22, R141, 0x2, R20 ;  /* 0x000000028d167824 */ /* 0x000fe200078e0214 */
[----:B------:R-:W-:-:S02]  /*13e0*/  LEA.HI.X.SX32 R173, R12, R29, 0x1, P3 ;  /* 0x0000001d0cad7211 */ /* 0x000fc400018f0eff */
[-C--:B------:R-:W-:Y:S01]  /*13f0*/  LEA R176, P2, R14, R207.reuse, 0x1 ;  /* 0x000000cf0eb07211 */ /* 0x080fe200078408ff */
[C---:B------:R-:W-:Y:S01]  /*1400*/  IMAD R6, R141.reuse, 0x2, R22 ;  /* 0x000000028d067824 */ /* 0x040fe200078e0216 */
[-C--:B------:R-:W-:Y:S01]  /*1410*/  LEA R180, P4, R18, R207.reuse, 0x1 ;  /* 0x000000cf12b47211 */ /* 0x080fe200078808ff */
[----:B------:R-:W-:Y:S01]  /*1420*/  IMAD R21, R32, 0x2, R19 ;  /* 0x0000000220157824 */ /* 0x000fe200078e0213 */
[----:B------:R-:W-:Y:S01]  /*1430*/  LEA R178, P3, R16, R207, 0x1 ;  /* 0x000000cf10b27211 */ /* 0x000fe200078608ff */
[C---:B------:R-:W-:Y:S01]  /*1440*/  IMAD R8, R141.reuse, 0x2, R6 ;  /* 0x000000028d087824 */ /* 0x040fe200078e0206 */
[-C--:B------:R-:W-:Y:S02]  /*1450*/  LEA.HI.X.SX32 R177, R14, R29.reuse, 0x1, P2 ;  /* 0x0000001d0eb17211 */ /* 0x080fe400010f0eff */
[----:B------:R-:W-:Y:S02]  /*1460*/  LEA.HI.X.SX32 R181, R18, R29, 0x1, P4 ;  /* 0x0000001d12b57211 */ /* 0x000fe400020f0eff */
[----:B------:R-:W-:-:S02]  /*1470*/  LEA R4, R141, R8, 0x1 ;  /* 0x000000088d047211 */ /* 0x000fc400078e08ff */
[----:B------:R-:W-:Y:S02]  /*1480*/  LEA R186, P4, R6, R207, 0x1 ;  /* 0x000000cf06ba7211 */ /* 0x000fe400078808ff */
[----:B------:R-:W-:Y:S01]  /*1490*/  LEA R23, R32, R21, 0x1 ;  /* 0x0000001520177211 */ /* 0x000fe200078e08ff */
[C---:B------:R-:W-:Y:S01]  /*14a0*/  IMAD R10, R141.reuse, 0x2, R4 ;  /* 0x000000028d0a7824 */ /* 0x040fe200078e0204 */
[----:B------:R-:W-:Y:S02]  /*14b0*/  LEA.HI.X.SX32 R179, R16, R29, 0x1, P3 ;  /* 0x0000001d10b37211 */ /* 0x000fe400018f0eff */
[----:B------:R-:W-:Y:S01]  /*14c0*/  LEA R184, P3, R22, R207, 0x1 ;  /* 0x000000cf16b87211 */ /* 0x000fe200078608ff */
[C---:B------:R-:W-:Y:S01]  /*14d0*/  IMAD R12, R141.reuse, 0x2, R10 ;  /* 0x000000028d0c7824 */ /* 0x040fe200078e020a */
[----:B------:R-:W-:Y:S01]  /*14e0*/  LEA.HI.X.SX32 R187, R6, R29, 0x1, P4 ;  /* 0x0000001d06bb7211 */ /* 0x000fe200020f0eff */
[----:B------:R-:W-:Y:S01]  /*14f0*/  IMAD R25, R32, 0x2, R23 ;  /* 0x0000000220197824 */ /* 0x000fe200078e0217 */
[----:B------:R-:W-:Y:S01]  /*1500*/  LEA R182, P2, R20, R207, 0x1 ;  /* 0x000000cf14b67211 */ /* 0x000fe200078408ff */
[----:B------:R-:W-:Y:S01]  /*1510*/  IMAD R14, R141, 0x2, R12 ;  /* 0x000000028d0e7824 */ /* 0x000fe200078e020c */
[----:B------:R-:W-:-:S02]  /*1520*/  LEA.HI.X.SX32 R185, R22, R29, 0x1, P3 ;  /* 0x0000001d16b97211 */ /* 0x000fc400018f0eff */
[----:B------:R-:W-:Y:S02]  /*1530*/  LEA R190, P3, R4, R207, 0x1 ;  /* 0x000000cf04be7211 */ /* 0x000fe400078608ff */
[C---:B------:R-:W-:Y:S02]  /*1540*/  LEA R6, R141.reuse, R14, 0x1 ;  /* 0x0000000e8d067211 */ /* 0x040fe400078e08ff */
[----:B------:R-:W-:Y:S02]  /*1550*/  LEA.HI.X.SX32 R183, R20, R29, 0x1, P2 ;  /* 0x0000001d14b77211 */ /* 0x000fe400010f0eff */
[----:B------:R-:W-:Y:S01]  /*1560*/  LEA R26, R32, R25, 0x1 ;  /* 0x00000019201a7211 */ /* 0x000fe200078e08ff */
[C---:B------:R-:W-:Y:S01]  /*1570*/  IMAD R16, R141.reuse, 0x2, R6 ;  /* 0x000000028d107824 */ /* 0x040fe200078e0206 */
[----:B------:R-:W-:Y:S02]  /*1580*/  LEA R188, P2, R8, R207, 0x1 ;  /* 0x000000cf08bc7211 */ /* 0x000fe400078408ff */
[-C--:B------:R-:W-:Y:S01]  /*1590*/  LEA.HI.X.SX32 R191, R4, R29.reuse, 0x1, P3 ;  /* 0x0000001d04bf7211 */ /* 0x080fe200018f0eff */
[C---:B------:R-:W-:Y:S01]  /*15a0*/  IMAD R4, R141.reuse, 0x2, R16 ;  /* 0x000000028d047824 */ /* 0x040fe200078e0210 */
[----:B------:R-:W-:Y:S01]  /*15b0*/  LEA.HI.X.SX32 R189, R8, R29, 0x1, P2 ;  /* 0x0000001d08bd7211 */ /* 0x000fe200010f0eff */
[----:B------:R-:W-:Y:S01]  /*15c0*/  IMAD R27, R32, 0x2, R26 ;  /* 0x00000002201b7824 */ /* 0x000fe200078e021a */
[-C--:B------:R-:W-:Y:S01]  /*15d0*/  LEA R196, P3, R14, R207.reuse, 0x1 ;  /* 0x000000cf0ec47211 */ /* 0x080fe200078608ff */
[----:B------:R-:W-:Y:S01]  /*15e0*/  IMAD R8, R141, 0x2, R4 ;  /* 0x000000028d087824 */ /* 0x000fe200078e0204 */
[----:B------:R-:W-:-:S02]  /*15f0*/  LEA R192, P4, R10, R207, 0x1 ;  /* 0x000000cf0ac07211 */ /* 0x000fc400078808ff */
[----:B------:R-:W-:Y:S02]  /*1600*/  LEA.HI.X.SX32 R197, R14, R29, 0x1, P3 ;  /* 0x0000001d0ec57211 */ /* 0x000fe400018f0eff */
[----:B------:R-:W-:Y:S02]  /*1610*/  LEA R28, R32, R27, 0x1 ;  /* 0x0000001b201c7211 */ /* 0x000fe400078e08ff */
[----:B------:R-:W-:Y:S02]  /*1620*/  LEA R5, R141, R8, 0x1 ;  /* 0x000000088d057211 */ /* 0x000fe400078e08ff */
[----:B------:R-:W-:Y:S02]  /*1630*/  LEA R202, P3, R4, R207, 0x1 ;  /* 0x000000cf04ca7211 */ /* 0x000fe400078608ff */
[----:B------:R-:W-:Y:S02]  /*1640*/  LEA.HI.X.SX32 R193, R10, R29, 0x1, P4 ;  /* 0x0000001d0ac17211 */ /* 0x000fe400020f0eff */
[----:B------:R-:W-:-:S02]  /*1650*/  LEA R194, P2, R12, R207, 0x1 ;  /* 0x000000cf0cc27211 */ /* 0x000fc400078408ff */
[-C--:B------:R-:W-:Y:S02]  /*1660*/  LEA R198, P4, R6, R207.reuse, 0x1 ;  /* 0x000000cf06c67211 */ /* 0x080fe400078808ff */
[----:B------:R-:W-:Y:S02]  /*1670*/  LEA R206, P5, R5, R207, 0x1 ;  /* 0x000000cf05ce7211 */ /* 0x000fe400078a08ff */
[-C--:B------:R-:W-:Y:S01]  /*1680*/  LEA.HI.X.SX32 R203, R4, R29.reuse, 0x1, P3 ;  /* 0x0000001d04cb7211 */ /* 0x080fe200018f0eff */
[----:B------:R-:W-:Y:S01]  /*1690*/  IMAD R4, R32, 0x2, R28 ;  /* 0x0000000220047824 */ /* 0x000fe200078e021c */
[-C--:B------:R-:W-:Y:S02]  /*16a0*/  LEA.HI.X.SX32 R195, R12, R29.reuse, 0x1, P2 ;  /* 0x0000001d0cc37211 */ /* 0x080fe400010f0eff */
[----:B------:R-:W-:Y:S02]  /*16b0*/  LEA.HI.X.SX32 R199, R6, R29, 0x1, P4 ;  /* 0x0000001d06c77211 */ /* 0x000fe400020f0eff */
[----:B------:R-:W-:-:S02]  /*16c0*/  LEA R200, P2, R16, R207, 0x1 ;  /* 0x000000cf10c87211 */ /* 0x000fc400078408ff */
[----:B------:R-:W-:Y:S02]  /*16d0*/  LEA R204, P4, R8, R207, 0x1 ;  /* 0x000000cf08cc7211 */ /* 0x000fe400078808ff */
[-C--:B------:R-:W-:Y:S01]  /*16e0*/  LEA.HI.X.SX32 R207, R5, R29.reuse, 0x1, P5 ;  /* 0x0000001d05cf7211 */ /* 0x080fe200028f0eff */
[C---:B------:R-:W-:Y:S01]  /*16f0*/  IMAD R5, R32.reuse, 0x2, R4 ;  /* 0x0000000220057824 */ /* 0x040fe200078e0204 */
[----:B------:R-:W-:Y:S01]  /*1700*/  IADD3.X R142, R9, UR9, R142, P0, P1 ;  /* 0x00000009098e7c10 */ /* 0x000fe200087e248e */
[----:B------:R-:W-:Y:S01]  /*1710*/  UIADD3.X UR9, UR4, 0x40000040, URZ, UP0, !UPT ;  /* 0x4000004004097890 */ /* 0x000fe200087fe43f */
[C---:B------:R-:W-:Y:S01]  /*1720*/  LEA R210, P1, R7.reuse, R30, 0x1 ;  /* 0x0000001e07d27211 */ /* 0x040fe200078208ff */
[----:B------:R-:W-:Y:S01]  /*1730*/  IMAD R6, R32, 0x2, R5 ;  /* 0x0000000220067824 */ /* 0x000fe200078e0205 */
[-C--:B------:R-:W-:Y:S01]  /*1740*/  LEA.HI.X.SX32 R205, R8, R29.reuse, 0x1, P4 ;  /* 0x0000001d08cd7211 */ /* 0x080fe200020f0eff */
[----:B------:R-:W-:Y:S01]  /*1750*/  UIADD3 UR10, UP0, UR14, 0x2, URZ ;  /* 0x000000020e0a7890 */ /* 0x000fe2000ff1e03f */
[----:B------:R-:W-:Y:S01]  /*1760*/  LEA.HI.X.SX32 R211, R7, R142, 0x1, P1 ;  /* 0x0000008e07d37211 */ /* 0x000fe200008f0eff */
[----:B------:R-:W-:Y:S01]  /*1770*/  UIADD3.64 UR20, UR8, 0x80, URZ ;  /* 0x0000008008147897 */ /* 0x000fe2000fffe03f */
[----:B------:R-:W-:Y:S01]  /*1780*/  LEA R7, R32, R6, 0x1 ;  /* 0x0000000620077211 */ /* 0x000fe200078e08ff */
[----:B------:R-:W-:Y:S01]  /*1790*/  UIADD3.X UR11, UR5, 0x40000040, URZ, UP0, !UPT ;  /* 0x40000040050b7890 */ /* 0x000fe200087fe43f */
[----:B------:R-:W-:Y:S01]  /*17a0*/  LEA.HI.X.SX32 R201, R16, R29, 0x1, P2 ;  /* 0x0000001d10c97211 */ /* 0x000fe200010f0eff */
[----:B------:R-:W-:Y:S01]  /*17b0*/  UIADD3.64 UR24, UR8, 0x100, URZ ;  /* 0x0000010008187897 */ /* 0x000fe2000fffe03f */
[-C--:B------:R-:W-:Y:S01]  /*17c0*/  LEA R208, P0, R11, R30.reuse, 0x1 ;  /* 0x0000001e0bd07211 */ /* 0x080fe200078008ff */
[C---:B------:R-:W-:Y:S01]  /*17d0*/  IMAD R8, R32.reuse, 0x2, R7 ;  /* 0x0000000220087824 */ /* 0x040fe200078e0207 */
[----:B------:R-:W-:Y:S01]  /*17e0*/  LEA R212, P2, R13, R30, 0x1 ;  /* 0x0000001e0dd47211 */ /* 0x000fe200078408ff */
[----:B------:R-:W-:Y:S01]  /*17f0*/  UIADD3.64 UR22, UR10, 0x2, URZ ;  /* 0x000000020a167897 */ /* 0x000fe2000fffe03f */
[----:B------:R-:W-:Y:S01]  /*1800*/  LEA.HI.X.SX32 R209, R11, R142, 0x1, P0 ;  /* 0x0000008e0bd17211 */ /* 0x000fe200000f0eff */
[C---:B------:R-:W-:Y:S01]  /*1810*/  IMAD R9, R32.reuse, 0x2, R8 ;  /* 0x0000000220097824 */ /* 0x040fe200078e0208 */
[----:B------:R-:W-:Y:S01]  /*1820*/  LEA R214, P0, R15, R30, 0x1 ;  /* 0x0000001e0fd67211 */ /* 0x000fe200078008ff */
[----:B------:R-:W-:Y:S01]  /*1830*/  UIADD3.64 UR26, UR10, 0x4, URZ ;  /* 0x000000040a1a7897 */ /* 0x000fe2000fffe03f */
[----:B------:R-:W-:Y:S01]  /*1840*/  LEA.HI.X.SX32 R213, R13, R142, 0x1, P2 ;  /* 0x0000008e0dd57211 */ /* 0x000fe200010f0eff */
[----:B------:R-:W-:Y:S01]  /*1850*/  IMAD R10, R32, 0x2, R9 ;  /* 0x00000002200a7824 */ /* 0x000fe200078e0209 */
[----:B------:R-:W-:-:S02]  /*1860*/  LEA R134, P2, R21, R30, 0x1 ;  /* 0x0000001e15867211 */ /* 0x000fc400078408ff */
[----:B------:R-:W-:Y:S02]  /*1870*/  LEA.HI.X.SX32 R215, R15, R142, 0x1, P0 ;  /* 0x0000008e0fd77211 */ /* 0x000fe400000f0eff */
[----:B------:R-:W-:Y:S02]  /*1880*/  LEA R138, P0, R17, R30, 0x1 ;  /* 0x0000001e118a7211 */ /* 0x000fe400078008ff */
[----:B------:R-:W-:Y:S02]  /*1890*/  LEA.HI.X.SX32 R135, R21, R142, 0x1, P2 ;  /* 0x0000008e15877211 */ /* 0x000fe400010f0eff */
[----:B------:R-:W-:Y:S02]  /*18a0*/  LEA R128, P2, R26, R30, 0x1 ;  /* 0x0000001e1a807211 */ /* 0x000fe400078408ff */
[----:B------:R-:W-:Y:S02]  /*18b0*/  LEA R11, R32, R10, 0x1 ;  /* 0x0000000a200b7211 */ /* 0x000fe400078e08ff */
[----:B------:R-:W-:-:S02]  /*18c0*/  LEA.HI.X.SX32 R139, R17, R142, 0x1, P0 ;  /* 0x0000008e118b7211 */ /* 0x000fc400000f0eff */
[-C--:B------:R-:W-:Y:S01]  /*18d0*/  LEA R136, P1, R19, R30.reuse, 0x1 ;  /* 0x0000001e13887211 */ /* 0x080fe200078208ff */
[----:B------:R-:W-:Y:S01]  /*18e0*/  IMAD R12, R32, 0x2, R11 ;  /* 0x00000002200c7824 */ /* 0x000fe200078e020b */
[----:B------:R-:W-:Y:S02]  /*18f0*/  LEA R132, P0, R23, R30, 0x1 ;  /* 0x0000001e17847211 */ /* 0x000fe400078008ff */
[----:B------:R-:W-:Y:S02]  /*1900*/  LEA.HI.X.SX32 R129, R26, R142, 0x1, P2 ;  /* 0x0000008e1a817211 */ /* 0x000fe400010f0eff */
[----:B------:R-:W-:Y:S02]  /*1910*/  LEA R122, P2, R4, R30, 0x1 ;  /* 0x0000001e047a7211 */ /* 0x000fe400078408ff */
[-C--:B------:R-:W-:Y:S02]  /*1920*/  LEA.HI.X.SX32 R137, R19, R142.reuse, 0x1, P1 ;  /* 0x0000008e13897211 */ /* 0x080fe400008f0eff */
[----:B------:R-:W-:-:S02]  /*1930*/  LEA.HI.X.SX32 R133, R23, R142, 0x1, P0 ;  /* 0x0000008e17857211 */ /* 0x000fc400000f0eff */
[-C--:B------:R-:W-:Y:S02]  /*1940*/  LEA R130, P1, R25, R30.reuse, 0x1 ;  /* 0x0000001e19827211 */ /* 0x080fe400078208ff */
[----:B------:R-:W-:Y:S02]  /*1950*/  LEA R126, P0, R27, R30, 0x1 ;  /* 0x0000001e1b7e7211 */ /* 0x000fe400078008ff */
[-C--:B------:R-:W-:Y:S01]  /*1960*/  LEA.HI.X.SX32 R123, R4, R142.reuse, 0x1, P2 ;  /* 0x0000008e047b7211 */ /* 0x080fe200010f0eff */
[C---:B------:R-:W-:Y:S01]  /*1970*/  IMAD R4, R32.reuse, 0x2, R12 ;  /* 0x0000000220047824 */ /* 0x040fe200078e020c */
[-C--:B------:R-:W-:Y:S02]  /*1980*/  LEA.HI.X.SX32 R131, R25, R142.reuse, 0x1, P1 ;  /* 0x0000008e19837211 */ /* 0x080fe400008f0eff */
[----:B------:R-:W-:Y:S01]  /*1990*/  LEA.HI.X.SX32 R127, R27, R142, 0x1, P0 ;  /* 0x0000008e1b7f7211 */ /* 0x000fe200000f0eff */
[----:B------:R-:W-:Y:S01]  /*19a0*/  IMAD R13, R32, 0x2, R4 ;  /* 0x00000002200d7824 */ /* 0x000fe200078e0204 */
[----:B------:R-:W-:-:S02]  /*19b0*/  LEA R124, P1, R28, R30, 0x1 ;  /* 0x0000001e1c7c7211 */ /* 0x000fc400078208ff */
[C---:B------:R-:W-:Y:S02]  /*19c0*/  LEA R120, P0, R5.reuse, R30, 0x1 ;  /* 0x0000001e05787211 */ /* 0x040fe400078008ff */
[-C--:B------:R-:W-:Y:S02]  /*19d0*/  LEA.HI.X.SX32 R125, R28, R142.reuse, 0x1, P1 ;  /* 0x0000008e1c7d7211 */ /* 0x080fe400008f0eff */
[----:B------:R-:W-:Y:S02]  /*19e0*/  LEA.HI.X.SX32 R121, R5, R142, 0x1, P0 ;  /* 0x0000008e05797211 */ /* 0x000fe400000f0eff */
[-C--:B------:R-:W-:Y:S02]  /*19f0*/  LEA R118, P1, R6, R30.reuse, 0x1 ;  /* 0x0000001e06767211 */ /* 0x080fe400078208ff */
[----:B------:R-:W-:Y:S02]  /*1a00*/  LEA R5, R32, R13, 0x1 ;  /* 0x0000000d20057211 */ /* 0x000fe400078e08ff */
[----:B------:R-:W-:-:S02]  /*1a10*/  LEA R116, P2, R7, R30, 0x1 ;  /* 0x0000001e07747211 */ /* 0x000fc400078408ff */
[-C--:B------:R-:W-:Y:S01]  /*1a20*/  LEA.HI.X.SX32 R119, R6, R142.reuse, 0x1, P1 ;  /* 0x0000008e06777211 */ /* 0x080fe200008f0eff */
[----:B------:R-:W-:Y:S01]  /*1a30*/  IMAD R6, R32, 0x2, R5 ;  /* 0x0000000220067824 */ /* 0x000fe200078e0205 */
[----:B------:R-:W-:Y:S02]  /*1a40*/  LEA.HI.X.SX32 R117, R7, R142, 0x1, P2 ;  /* 0x0000008e07757211 */ /* 0x000fe400010f0eff */
[-C--:B------:R-:W-:Y:S01]  /*1a50*/  LEA R114, P0, R8, R30.reuse, 0x1 ;  /* 0x0000001e08727211 */ /* 0x080fe200078008ff */
[----:B------:R-:W-:Y:S01]  /*1a60*/  IMAD R7, R32, 0x2, R6 ;  /* 0x0000000220077824 */ /* 0x000fe200078e0206 */
[-C--:B------:R-:W-:Y:S02]  /*1a70*/  LEA R110, P2, R10, R30.reuse, 0x1 ;  /* 0x0000001e0a6e7211 */ /* 0x080fe400078408ff */
[----:B------:R-:W-:Y:S02]  /*1a80*/  LEA R112, P1, R9, R30, 0x1 ;  /* 0x0000001e09707211 */ /* 0x000fe400078208ff */
[-C--:B------:R-:W-:Y:S01]  /*1a90*/  LEA.HI.X.SX32 R115, R8, R142.reuse, 0x1, P0 ;  /* 0x0000008e08737211 */ /* 0x080fe200000f0eff */
[----:B------:R-:W-:Y:S01]  /*1aa0*/  IMAD R8, R32, 0x2, R7 ;  /* 0x0000000220087824 */ /* 0x000fe200078e0207 */
[----:B------:R-:W-:-:S02]  /*1ab0*/  LEA.HI.X.SX32 R111, R10, R142, 0x1, P2 ;  /* 0x0000008e0a6f7211 */ /* 0x000fc400010f0eff */
[----:B------:R-:W-:Y:S02]  /*1ac0*/  LEA R104, P2, R4, R30, 0x1 ;  /* 0x0000001e04687211 */ /* 0x000fe400078408ff */
[----:B------:R-:W-:Y:S02]  /*1ad0*/  LEA.HI.X.SX32 R113, R9, R142, 0x1, P1 ;  /* 0x0000008e09717211 */ /* 0x000fe400008f0eff */
[----:B------:R-:W-:Y:S02]  /*1ae0*/  LEA R106, P1, R12, R30, 0x1 ;  /* 0x0000001e0c6a7211 */ /* 0x000fe400078208ff */
[----:B------:R-:W-:Y:S02]  /*1af0*/  LEA.HI.X.SX32 R105, R4, R142, 0x1, P2 ;  /* 0x0000008e04697211 */ /* 0x000fe400010f0eff */
[----:B------:R-:W-:Y:S02]  /*1b00*/  LEA R4, R32, R8, 0x1 ;  /* 0x0000000820047211 */ /* 0x000fe400078e08ff */
[----:B------:R-:W-:-:S02]  /*1b10*/  LEA.HI.X.SX32 R107, R12, R142, 0x1, P1 ;  /* 0x0000008e0c6b7211 */ /* 0x000fc400008f0eff */
[-C--:B------:R-:W-:Y:S01]  /*1b20*/  LEA R100, P1, R5, R30.reuse, 0x1 ;  /* 0x0000001e05647211 */ /* 0x080fe200078208ff */
[----:B------:R-:W-:Y:S01]  /*1b30*/  IMAD R9, R32, 0x2, R4 ;  /* 0x0000000220097824 */ /* 0x000fe200078e0204 */
[-C--:B------:R-:W-:Y:S02]  /*1b40*/  LEA R108, P0, R11, R30.reuse, 0x1 ;  /* 0x0000001e0b6c7211 */ /* 0x080fe400078008ff */
[----:B------:R-:W-:Y:S02]  /*1b50*/  LEA R98, P2, R6, R30, 0x1 ;  /* 0x0000001e06627211 */ /* 0x000fe400078408ff */
[-C--:B------:R-:W-:Y:S01]  /*1b60*/  LEA.HI.X.SX32 R101, R5, R142.reuse, 0x1, P1 ;  /* 0x0000008e05657211 */ /* 0x080fe200008f0eff */
[----:B------:R-:W-:Y:S01]  /*1b70*/  IMAD R5, R32, 0x2, R9 ;  /* 0x0000000220057824 */ /* 0x000fe200078e0209 */
[----:B------:R-:W-:Y:S02]  /*1b80*/  LEA.HI.X.SX32 R109, R11, R142, 0x1, P0 ;  /* 0x0000008e0b6d7211 */ /* 0x000fe400000f0eff */
[----:B------:R-:W-:-:S02]  /*1b90*/  LEA R102, P0, R13, R30, 0x1 ;  /* 0x0000001e0d667211 */ /* 0x000fc400078008ff */
[----:B------:R-:W-:Y:S01]  /*1ba0*/  LEA.HI.X.SX32 R99, R6, R142, 0x1, P2 ;  /* 0x0000008e06637211 */ /* 0x000fe200010f0eff */
[----:B------:R-:W-:Y:S01]  /*1bb0*/  IMAD R6, R32, 0x2, R5 ;  /* 0x0000000220067824 */ /* 0x000fe200078e0205 */
[----:B------:R-:W-:Y:S02]  /*1bc0*/  LEA R92, P2, R4, R30, 0x1 ;  /* 0x0000001e045c7211 */ /* 0x000fe400078408ff */
[----:B------:R-:W-:Y:S02]  /*1bd0*/  LEA.HI.X.SX32 R103, R13, R142, 0x1, P0 ;  /* 0x0000008e0d677211 */ /* 0x000fe400000f0eff */
[-C--:B------:R-:W-:Y:S02]  /*1be0*/  LEA R96, P0, R7, R30.reuse, 0x1 ;  /* 0x0000001e07607211 */ /* 0x080fe400078008ff */
[----:B------:R-:W-:Y:S02]  /*1bf0*/  LEA R94, P1, R8, R30, 0x1 ;  /* 0x0000001e085e7211 */ /* 0x000fe400078208ff */
[----:B------:R-:W-:-:S02]  /*1c00*/  LEA.HI.X.SX32 R93, R4, R142, 0x1, P2 ;  /* 0x0000008e045d7211 */ /* 0x000fc400010f0eff */
[----:B------:R-:W-:Y:S02]  /*1c10*/  LEA R4, R32, R6, 0x1 ;  /* 0x0000000620047211 */ /* 0x000fe400078e08ff */
[-C--:B------:R-:W-:Y:S01]  /*1c20*/  LEA.HI.X.SX32 R97, R7, R142.reuse, 0x1, P0 ;  /* 0x0000008e07617211 */ /* 0x080fe200000f0eff */
[----:B------:R-:W-:Y:S01]  /*1c30*/  IMAD.MOV.U32 R7, RZ, RZ, 0x3f800000 ;  /* 0x3f800000ff077424 */ /* 0x000fe200078e00ff */
[----:B------:R-:W-:Y:S01]  /*1c40*/  LEA.HI.X.SX32 R95, R8, R142, 0x1, P1 ;  /* 0x0000008e085f7211 */ /* 0x000fe200008f0eff */
[----:B------:R-:W-:Y:S01]  /*1c50*/  IMAD.MOV.U32 R8, RZ, RZ, 0x3f800000 ;  /* 0x3f800000ff087424 */ /* 0x000fe200078e00ff */
[-C--:B------:R-:W-:Y:S02]  /*1c60*/  LEA R90, P0, R9, R30.reuse, 0x1 ;  /* 0x0000001e095a7211 */ /* 0x080fe400078008ff */
[-C--:B------:R-:W-:Y:S02]  /*1c70*/  LEA R88, P1, R5, R30.reuse, 0x1 ;  /* 0x0000001e05587211 */ /* 0x080fe400078208ff */
[----:B------:R-:W-:-:S02]  /*1c80*/  LEA R22, P2, R6, R30, 0x1 ;  /* 0x0000001e06167211 */ /* 0x000fc400078408ff */
[----:B------:R-:W-:Y:S02]  /*1c90*/  LEA R20, P3, R4, R30, 0x1 ;  /* 0x0000001e04147211 */ /* 0x000fe400078608ff */
[-C--:B------:R-:W-:Y:S01]  /*1ca0*/  LEA.HI.X.SX32 R91, R9, R142.reuse, 0x1, P0 ;  /* 0x0000008e095b7211 */ /* 0x080fe200000f0eff */
[----:B------:R-:W-:Y:S01]  /*1cb0*/  IMAD.MOV.U32 R9, RZ, RZ, -0x800000 ;  /* 0xff800000ff097424 */ /* 0x000fe200078e00ff */
[-C--:B------:R-:W-:Y:S02]  /*1cc0*/  LEA.HI.X.SX32 R89, R5, R142.reuse, 0x1, P1 ;  /* 0x0000008e05597211 */ /* 0x080fe400008f0eff */
[-C--:B------:R-:W-:Y:S01]  /*1cd0*/  LEA.HI.X.SX32 R23, R6, R142.reuse, 0x1, P2 ;  /* 0x0000008e06177211 */ /* 0x080fe200010f0eff */
[----:B------:R-:W-:Y:S01]  /*1ce0*/  IMAD.MOV.U32 R6, RZ, RZ, RZ ;  /* 0x000000ffff067224 */ /* 0x000fe200078e00ff */
[----:B------:R-:W-:Y:S01]  /*1cf0*/  LEA.HI.X.SX32 R21, R4, R142, 0x1, P3 ;  /* 0x0000008e04157211 */ /* 0x000fe200018f0eff */
[----:B------:R-:W-:Y:S01]  /*1d00*/  IMAD.MOV.U32 R4, RZ, RZ, -0x800000 ;  /* 0xff800000ff047424 */ /* 0x000fe200078e00ff */
[----:B------:R-:W-:-:S07]  /*1d10*/  MOV R5, RZ ;  /* 0x000000ff00057202 */ /* 0x000fce0000000f00 */
.L_x_1:
[----:B------:R-:W-:-:S04]  /*1d20*/  IMAD.WIDE R18, R6, 0x2, R146 ;  /* 0x0000000206127825 */ /* 0x000fc800078e0292 */
[C---:B------:R-:W-:Y:S01]  /*1d30*/  IMAD.WIDE R16, R6.reuse, 0x2, R144 ;  /* 0x0000000206107825 */ /* 0x040fe200078e0290 */
[----:B------:R0:W2:Y:S03]  /*1d40*/  LDG.E.U16 R11, desc[UR16][R18.64] ;  /* 0x00000010120b7981 */ /* 0x0000a6000c1e1500 */
[C---:B------:R-:W-:Y:S01]  /*1d50*/  IMAD.WIDE R36, R6.reuse, 0x2, R156 ;  /* 0x0000000206247825 */ /* 0x040fe200078e029c */
[----:B------:R1:W3:Y:S03]  /*1d60*/  LDG.E.U16 R10, desc[UR16][R16.64] ;  /* 0x00000010100a7981 */ /* 0x0002e6000c1e1500 */
[C---:B------:R-:W-:Y:S01]  /*1d70*/  IMAD.WIDE R34, R6.reuse, 0x2, R154 ;  /* 0x0000000206227825 */ /* 0x040fe200078e029a */
[----:B------:R4:W5:Y:S03]  /*1d80*/  LDG.E.U16 R25, desc[UR16][R36.64] ;  /* 0x0000001024197981 */ /* 0x000966000c1e1500 */
[C---:B0-----:R-:W-:Y:S01]  /*1d90*/  IMAD.WIDE R18, R6.reuse, 0x2, R160 ;  /* 0x0000000206127825 */ /* 0x041fe200078e02a0 */
[----:B------:R0:W5:Y:S03]  /*1da0*/  LDG.E.U16 R15, desc[UR16][R34.64] ;  /* 0x00000010220f7981 */ /* 0x000166000c1e1500 */
[C---:B------:R-:W-:Y:S01]  /*1db0*/  IMAD.WIDE R26, R6.reuse, 0x2, R148 ;  /* 0x00000002061a7825 */ /* 0x040fe200078e0294 */
[----:B------:R0:W2:Y:S03]  /*1dc0*/  LDG.E.U16 R24, desc[UR16][R18.64] ;  /* 0x0000001012187981 */ /* 0x0000a6000c1e1500 */
[C---:B------:R-:W-:Y:S01]  /*1dd0*/  IMAD.WIDE R28, R6.reuse, 0x2, R150 ;  /* 0x00000002061c7825 */ /* 0x040fe200078e0296 */
[----:B------:R0:W5:Y:S03]  /*1de0*/  LDG.E.U16 R13, desc[UR16][R26.64] ;  /* 0x000000101a0d7981 */ /* 0x000166000c1e1500 */
[C---:B------:R-:W-:Y:S01]  /*1df0*/  IMAD.WIDE R32, R6.reuse, 0x2, R152 ;  /* 0x0000000206207825 */ /* 0x040fe200078e0298 */
[----:B------:R0:W5:Y:S03]  /*1e00*/  LDG.E.U16 R12, desc[UR16][R28.64] ;  /* 0x000000101c0c7981 */ /* 0x000166000c1e1500 */
[C---:B-1----:R-:W-:Y:S01]  /*1e10*/  IMAD.WIDE R16, R6.reuse, 0x2, R158 ;  /* 0x0000000206107825 */ /* 0x042fe200078e029e */
[----:B------:R1:W5:Y:S03]  /*1e20*/  LDG.E.U16 R14, desc[UR16][R32.64] ;  /* 0x00000010200e7981 */ /* 0x000366000c1e1500 */
[C---:B------:R-:W-:Y:S01]  /*1e30*/  IMAD.WIDE R40, R6.reuse, 0x2, R164 ;  /* 0x0000000206287825 */ /* 0x040fe200078e02a4 */
[----:B------:R1:W5:Y:S03]  /*1e40*/  LDG.E.U16 R140, desc[UR16][R16.64] ;  /* 0x00000010108c7981 */ /* 0x000366000c1e1500 */
[C---:B------:R-:W-:Y:S01]  /*1e50*/  IMAD.WIDE R38, R6.reuse, 0x2, R162 ;  /* 0x0000000206267825 */ /* 0x040fe200078e02a2 */
[----:B------:R1:W5:Y:S03]  /*1e60*/  LDG.E.U16 R31, desc[UR16][R40.64] ;  /* 0x00000010281f7981 */ /* 0x000366000c1e1500 */
[C---:B----4-:R-:W-:Y:S01]  /*1e70*/  IMAD.WIDE R36, R6.reuse, 0x2, R178 ;  /* 0x0000000206247825 */ /* 0x050fe200078e02b2 */
[----:B------:R4:W5:Y:S03]  /*1e80*/  LDG.E.U16 R30, desc[UR16][R38.64] ;  /* 0x00000010261e7981 */ /* 0x000966000c1e1500 */
[C---:B------:R-:W-:Y:S01]  /*1e90*/  IMAD.WIDE R42, R6.reuse, 0x2, R166 ;  /* 0x00000002062a7825 */ /* 0x040fe200078e02a6 */
[----:B------:R4:W5:Y:S03]  /*1ea0*/  LDG.E.U16 R54, desc[UR16][R36.64] ;  /* 0x0000001024367981 */ /* 0x000966000c1e1500 */
[C---:B0-----:R-:W-:Y:S01]  /*1eb0*/  IMAD.WIDE R34, R6.reuse, 0x2, R176 ;  /* 0x0000000206227825 */ /* 0x041fe200078e02b0 */
[----:B------:R-:W5:Y:S03]  /*1ec0*/  LDG.E.U16 R142, desc[UR16][R42.64] ;  /* 0x000000102a8e7981 */ /* 0x000f66000c1e1500 */
[C---:B------:R-:W-:Y:S01]  /*1ed0*/  IMAD.WIDE R18, R6.reuse, 0x2, R184 ;  /* 0x0000000206127825 */ /* 0x040fe200078e02b8 */
[----:B------:R0:W5:Y:S03]  /*1ee0*/  LDG.E.U16 R52, desc[UR16][R34.64] ;  /* 0x0000001022347981 */ /* 0x000166000c1e1500 */
[C---:B------:R-:W-:Y:S01]  /*1ef0*/  IMAD.WIDE R26, R6.reuse, 0x2, R168 ;  /* 0x00000002061a7825 */ /* 0x040fe200078e02a8 */
[----:B------:R0:W5:Y:S03]  /*1f00*/  LDG.E.U16 R217, desc[UR16][R18.64] ;  /* 0x0000001012d97981 */ /* 0x000166000c1e1500 */
[C---:B------:R-:W-:Y:S01]  /*1f10*/  IMAD.WIDE R28, R6.reuse, 0x2, R170 ;  /* 0x00000002061c7825 */ /* 0x040fe200078e02aa */
[----:B------:R-:W5:Y:S03]  /*1f20*/  LDG.E.U16 R50, desc[UR16][R26.64] ;  /* 0x000000101a327981 */ /* 0x000f66000c1e1500 */
[C---:B-1----:R-:W-:Y:S01]  /*1f30*/  IMAD.WIDE R32, R6.reuse, 0x2, R172 ;  /* 0x0000000206207825 */ /* 0x042fe200078e02ac */
[----:B------:R-:W5:Y:S03]  /*1f40*/  LDG.E.U16 R51, desc[UR16][R28.64] ;  /* 0x000000101c337981 */ /* 0x000f66000c1e1500 */
[C---:B------:R-:W-:Y:S01]  /*1f50*/  IMAD.WIDE R16, R6.reuse, 0x2, R180 ;  /* 0x0000000206107825 */ /* 0x040fe200078e02b4 */
[----:B------:R1:W5:Y:S03]  /*1f60*/  LDG.E.U16 R53, desc[UR16][R32.64] ;  /* 0x0000001020357981 */ /* 0x000366000c1e1500 */
[C---:B------:R-:W-:Y:S01]  /*1f70*/  IMAD.WIDE R40, R6.reuse, 0x2, R192 ;  /* 0x0000000206287825 */ /* 0x040fe200078e02c0 */
[----:B------:R1:W5:Y:S03]  /*1f80*/  LDG.E.U16 R55, desc[UR16][R16.64] ;  /* 0x0000001010377981 */ /* 0x000366000c1e1500 */
[----:B------:R-:W-:-:S02]  /*1f90*/  IMAD.WIDE R44, R6, 0x2, R200 ;  /* 0x00000002062c7825 */ /* 0x000fc400078e02c8 */
[----:B------:R-:W5:Y:S02]  /*1fa0*/  LDG.E.U16 R40, desc[UR16][R40.64] ;  /* 0x0000001028287981 */ /* 0x000f64000c1e1500 */
[C---:B----4-:R-:W-:Y:S02]  /*1fb0*/  IMAD.WIDE R38, R6.reuse, 0x2, R186 ;  /* 0x0000000206267825 */ /* 0x050fe400078e02ba */
[----:B------:R-:W4:Y:S02]  /*1fc0*/  LDG.E.U16 R44, desc[UR16][R44.64] ;  /* 0x000000102c2c7981 */ /* 0x000f24000c1e1500 */
[C---:B------:R-:W-:Y:S02]  /*1fd0*/  IMAD.WIDE R36, R6.reuse, 0x2, R194 ;  /* 0x0000000206247825 */ /* 0x040fe400078e02c2 */
[----:B------:R-:W4:Y:S02]  /*1fe0*/  LDG.E.U16 R38, desc[UR16][R38.64] ;  /* 0x0000001026267981 */ /* 0x000f24000c1e1500 */
[----:B------:R-:W-:-:S02]  /*1ff0*/  IMAD.WIDE R46, R6, 0x2, R202 ;  /* 0x00000002062e7825 */ /* 0x000fc400078e02ca */
[----:B------:R-:W4:Y:S02]  /*2000*/  LDG.E.U16 R36, desc[UR16][R36.64] ;  /* 0x0000001024247981 */ /* 0x000f24000c1e1500 */
[C---:B0-----:R-:W-:Y:S02]  /*2010*/  IMAD.WIDE R34, R6.reuse, 0x2, R188 ;  /* 0x0000000206227825 */ /* 0x041fe400078e02bc */
[----:B------:R-:W4:Y:S02]  /*2020*/  LDG.E.U16 R46, desc[UR16][R46.64] ;  /* 0x000000102e2e7981 */ /* 0x000f24000c1e1500 */
[C---:B------:R-:W-:Y:S02]  /*2030*/  IMAD.WIDE R42, R6.reuse, 0x2, R196 ;  /* 0x00000002062a7825 */ /* 0x040fe400078e02c4 */
[----:B------:R0:W4:Y:S02]  /*2040*/  LDG.E.U16 R35, desc[UR16][R34.64] ;  /* 0x0000001022237981 */ /* 0x000124000c1e1500 */
[----:B------:R-:W-:-:S02]  /*2050*/  IMAD.WIDE R48, R6, 0x2, R204 ;  /* 0x0000000206307825 */ /* 0x000fc400078e02cc */
[----:B------:R-:W4:Y:S02]  /*2060*/  LDG.E.U16 R43, desc[UR16][R42.64] ;  /* 0x000000102a2b7981 */ /* 0x000f24000c1e1500 */
[C---:B------:R-:W-:Y:S02]  /*2070*/  IMAD.WIDE R18, R6.reuse, 0x2, R198 ;  /* 0x0000000206127825 */ /* 0x040fe400078e02c6 */
[----:B------:R-:W4:Y:S02]  /*2080*/  LDG.E.U16 R49, desc[UR16][R48.64] ;  /* 0x0000001030317981 */ /* 0x000f24000c1e1500 */
[C---:B-1----:R-:W-:Y:S02]  /*2090*/  IMAD.WIDE R32, R6.reuse, 0x2, R174 ;  /* 0x0000000206207825 */ /* 0x042fe400078e02ae */
[----:B------:R-:W4:Y:S02]  /*20a0*/  LDG.E.U16 R18, desc[UR16][R18.64] ;  /* 0x0000001012127981 */ /* 0x000f24000c1e1500 */
[----:B------:R-:W-:-:S02]  /*20b0*/  IMAD.WIDE R28, R6, 0x2, R182 ;  /* 0x00000002061c7825 */ /* 0x000fc400078e02b6 */
[----:B------:R-:W4:Y:S02]  /*20c0*/  LDG.E.U16 R216, desc[UR16][R32.64] ;  /* 0x0000001020d87981 */ /* 0x000f24000c1e1500 */
[C---:B------:R-:W-:Y:S02]  /*20d0*/  IMAD.WIDE R26, R6.reuse, 0x2, R190 ;  /* 0x00000002061a7825 */ /* 0x040fe400078e02be */
[----:B------:R-:W4:Y:S02]  /*20e0*/  LDG.E.U16 R218, desc[UR16][R28.64] ;  /* 0x000000101cda7981 */ /* 0x000f24000c1e1500 */
[----:B------:R-:W-:Y:S02]  /*20f0*/  IMAD.WIDE R16, R6, 0x2, R206 ;  /* 0x0000000206107825 */ /* 0x000fe400078e02ce */
[----:B------:R-:W4:Y:S04]  /*2100*/  LDG.E.U16 R220, desc[UR16][R26.64] ;  /* 0x000000101adc7981 */ /* 0x000f28000c1e1500 */
[----:B------:R1:W4:Y:S01]  /*2110*/  LDG.E.U16 R222, desc[UR16][R16.64] ;  /* 0x0000001010de7981 */ /* 0x000322000c1e1500 */
[----:B0-----:R-:W-:-:S02]  /*2120*/  LOP3.LUT R34, R252, 0x3f, RZ, 0xc0, !PT ;  /* 0x0000003ffc227812 */ /* 0x001fc400078ec0ff */
[----:B------:R-:W-:-:S03]  /*2130*/  SHF.R.S32.HI R37, RZ, 0x6, R252 ;  /* 0x00000006ff257819 */ /* 0x000fc600000114fc */
[----:B------:R-:W-:Y:S01]  /*2140*/  IMAD.SHL.U32 R34, R34, 0x2, RZ ;  /* 0x0000000222227824 */ /* 0x000fe200078e00ff */
[----:B------:R-:W-:-:S04]  /*2150*/  SGXT R37, R37, 0x1 ;  /* 0x000000012525781a */ /* 0x000fc80000000200 */
[----:B------:R-:W-:Y:S01]  /*2160*/  LOP3.LUT R37, R34, 0x90, R37, 0x78, !PT ;  /* 0x0000009022257812 */ /* 0x000fe200078e7825 */
[----:B------:R-:W-:Y:S03]  /*2170*/  BAR.SYNC.DEFER_BLOCKING 0x0 ;  /* 0x0000000000007b1d */ /* 0x000fe60000010000 */
[----:B-1----:R-:W-:-:S03]  /*2180*/  LOP3.LUT R17, R37, 0x20, RZ, 0x3c, !PT ;  /* 0x0000002025117812 */ /* 0x002fc600078e3cff */
[----:B------:R-:W-:Y:S01]  /*2190*/  UMOV UR13, 0x40000040 ;  /* 0x40000040000d7882 */ /* 0x000fe20000000000 */
[----:B---3--:R-:W-:Y:S04]  /*21a0*/  STS.U16 [R37+UR7+0x2000], R10 ;  /* 0x0020000a25007988 */ /* 0x008fe80008000407 */
[----:B--2---:R-:W-:Y:S04]  /*21b0*/  STS.U16 [R37+UR7+0x2800], R24 ;  /* 0x0028001825007988 */ /* 0x004fe80008000407 */
[----:B-----5:R-:W-:Y:S04]  /*21c0*/  STS.U16 [R37+UR7+0x2400], R14 ;  /* 0x0024000e25007988 */ /* 0x020fe80008000407 */
[----:B------:R-:W-:Y:S04]  /*21d0*/  STS.U16 [R37+UR7+0x3000], R52 ;  /* 0x0030003425007988 */ /* 0x000fe80008000407 */
[----:B------:R-:W-:Y:S04]  /*21e0*/  STS.U16 [R37+UR7+0x3400], R217 ;  /* 0x003400d925007988 */ /* 0x000fe80008000407 */
[----:B------:R-:W-:Y:S04]  /*21f0*/  STS.U16 [R37+UR7+0x2c00], R50 ;  /* 0x002c003225007988 */ /* 0x000fe80008000407 */
[----:B------:R-:W-:Y:S04]  /*2200*/  STS.U16 [R37+UR7+0x3800], R40 ;  /* 0x0038002825007988 */ /* 0x000fe80008000407 */
[----:B----4-:R-:W-:Y:S04]  /*2210*/  STS.U16 [R37+UR7+0x3c00], R44 ;  /* 0x003c002c25007988 */ /* 0x010fe80008000407 */
        /* <DEDUP_REMOVED lines=16> */
[----:B------:R-:W-:Y:S04]  /*2320*/  STS.U16 [R3+UR7+0x2300], R12 ;  /* 0x0023000c03007988 */ /* 0x000fe80008000407 */
[----:B------:R-:W-:Y:S04]  /*2330*/  STS.U16 [R3+UR7+0x2700], R140 ;  /* 0x0027008c03007988 */ /* 0x000fe80008000407 */
[----:B------:R-:W-:Y:S04]  /*2340*/  STS.U16 [R3+UR7+0x2b00], R142 ;  /* 0x002b008e03007988 */ /* 0x000fe80008000407 */
[----:B------:R1:W-:Y:S04]  /*2350*/  STS.U16 [R3+UR7+0x2f00], R216 ;  /* 0x002f00d803007988 */ /* 0x0003e80008000407 */
[----:B------:R-:W-:Y:S04]  /*2360*/  STS.U16 [R3+UR7+0x3300], R218 ;  /* 0x003300da03007988 */ /* 0x000fe80008000407 */
[----:B------:R-:W-:Y:S04]  /*2370*/  STS.U16 [R3+UR7+0x3700], R220 ;  /* 0x003700dc03007988 */ /* 0x000fe80008000407 */
[----:B------:R-:W-:Y:S04]  /*2380*/  STS.U16 [R3+UR7+0x3b00], R18 ;  /* 0x003b001203007988 */ /* 0x000fe80008000407 */
[----:B------:R2:W-:Y:S01]  /*2390*/  STS.U16 [R3+UR7+0x3f00], R222 ;  /* 0x003f00de03007988 */ /* 0x0005e20008000407 */
[----:B------:R3:W-:Y:S06]  /*23a0*/  MEMBAR.ALL.CTA ;  /* 0x0000000000007992 */ /* 0x0007ec0000008000 */
[----:B---3--:R-:W3:Y:S02]  /*23b0*/  FENCE.VIEW.ASYNC.S ;  /* 0x00000000000073c6 */ /* 0x008ee40000000000 */
[----:B---3--:R-:W-:Y:S06]  /*23c0*/  BAR.SYNC.DEFER_BLOCKING 0x0 ;  /* 0x0000000000007b1d */ /* 0x008fec0000010000 */
[----:B0-----:R-:W-:-:S06]  /*23d0*/  WARPGROUP.ARRIVE ;  /* 0x00000000000079c5 */ /* 0x001fcc0000000000 */
[----:B------:R-:W-:Y:S04]  /*23e0*/  HGMMA.64x64x16.F32.BF16 R24, gdesc[UR12].tnspA, RZ, !UPT ;  /* 0x20e000000c1879f0 */ /* 0x000fe8000c7018ff */
[----:B------:R-:W-:Y:S04]  /*23f0*/  HGMMA.64x64x16.F32.BF16 R24, gdesc[UR8].tnspA, R24 ;  /* 0x20e00000081879f0 */ /* 0x000fe80008701818 */
[----:B------:R-:W-:Y:S01]  /*2400*/  HGMMA.64x64x16.F32.BF16 R24, gdesc[UR20].tnspA, R24 ;  /* 0x20e00000141879f0 */ /* 0x000fe20008701818 */
[----:B------:R-:W-:-:S04]  /*2410*/  IMAD.WIDE R16, R5, 0x2, R210 ;  /* 0x0000000205107825 */ /* 0x000fc800078e02d2 */
[C---:B-1----:R-:W-:Y:S01]  /*2420*/  IMAD.WIDE R216, R5.reuse, 0x2, R214 ;  /* 0x0000000205d87825 */ /* 0x042fe200078e02d6 */
[----:B------:R0:W3:Y:S03]  /*2430*/  LDG.E.U16 R231, desc[UR16][R16.64] ;  /* 0x0000001010e77981 */ /* 0x0000e6000c1e1500 */
[C---:B--2---:R-:W-:Y:S01]  /*2440*/  IMAD.WIDE R222, R5.reuse, 0x2, R134 ;  /* 0x0000000205de7825 */ /* 0x044fe200078e0286 */
[----:B------:R1:W2:Y:S03]  /*2450*/  LDG.E.U16 R11, desc[UR16][R216.64] ;  /* 0x00000010d80b7981 */ /* 0x0002a6000c1e1500 */
[C---:B------:R-:W-:Y:S01]  /*2460*/  IMAD.WIDE R218, R5.reuse, 0x2, R138 ;  /* 0x0000000205da7825 */ /* 0x040fe200078e028a */
[----:B------:R4:W5:Y:S03]  /*2470*/  LDG.E.U16 R10, desc[UR16][R222.64] ;  /* 0x00000010de0a7981 */ /* 0x000966000c1e1500 */
[C---:B------:R-:W-:Y:S01]  /*2480*/  IMAD.WIDE R220, R5.reuse, 0x2, R136 ;  /* 0x0000000205dc7825 */ /* 0x040fe200078e0288 */
[----:B------:R-:W3:Y:S03]  /*2490*/  LDG.E.U16 R19, desc[UR16][R218.64] ;  /* 0x00000010da137981 */ /* 0x000ee6000c1e1500 */
[C---:B0-----:R-:W-:Y:S01]  /*24a0*/  IMAD.WIDE R16, R5.reuse, 0x2, R120 ;  /* 0x0000000205107825 */ /* 0x041fe200078e0278 */
[----:B------:R0:W2:Y:S03]  /*24b0*/  LDG.E.U16 R230, desc[UR16][R220.64] ;  /* 0x00000010dce67981 */ /* 0x0000a6000c1e1500 */
[----:B-1----:R-:W-:-:S02]  /*24c0*/  IMAD.WIDE R216, R5, 0x2, R118 ;  /* 0x0000000205d87825 */ /* 0x002fc400078e0276 */
[----:B------:R-:W5:Y:S02]  /*24d0*/  LDG.E.U16 R16, desc[UR16][R16.64] ;  /* 0x0000001010107981 */ /* 0x000f64000c1e1500 */
[C---:B----4-:R-:W-:Y:S02]  /*24e0*/  IMAD.WIDE R222, R5.reuse, 0x2, R116 ;  /* 0x0000000205de7825 */ /* 0x050fe400078e0274 */
[----:B------:R-:W4:Y:S02]  /*24f0*/  LDG.E.U16 R216, desc[UR16][R216.64] ;  /* 0x00000010d8d87981 */ /* 0x000f24000c1e1500 */
[C---:B0-----:R-:W-:Y:S02]  /*2500*/  IMAD.WIDE R220, R5.reuse, 0x2, R114 ;  /* 0x0000000205dc7825 */ /* 0x041fe400078e0272 */
[----:B------:R0:W4:Y:S02]  /*2510*/  LDG.E.U16 R229, desc[UR16][R222.64] ;  /* 0x00000010dee57981 */ /* 0x000124000c1e1500 */
[----:B------:R-:W-:-:S04]  /*2520*/  IMAD.WIDE R218, R5, 0x2, R112 ;  /* 0x0000000205da7825 */ /* 0x000fc800078e0270 */
[C---:B------:R-:W-:Y:S01]  /*2530*/  IMAD.WIDE R14, R5.reuse, 0x2, R212 ;  /* 0x00000002050e7825 */ /* 0x040fe200078e02d4 */
[----:B------:R-:W2:Y:S01]  /*2540*/  LDG.E.U16 R217, desc[UR16][R220.64] ;  /* 0x00000010dcd97981 */ /* 0x000ea2000c1e1500 */
[----:B------:R-:W-:Y:S02]  /*2550*/  HGMMA.64x64x16.F32.BF16 R24, gdesc[UR24].tnspA, R24, gsb0 ;  /* 0x20e00000181879f0 */ /* 0x000fe40008001818 */
[C---:B------:R-:W-:Y:S01]  /*2560*/  IMAD.WIDE R12, R5.reuse, 0x2, R208 ;  /* 0x00000002050c7825 */ /* 0x040fe200078e02d0 */
[----:B------:R1:W4:Y:S03]  /*2570*/  LDG.E.U16 R17, desc[UR16][R218.64] ;  /* 0x00000010da117981 */ /* 0x000326000c1e1500 */
[C---:B------:R-:W-:Y:S01]  /*2580*/  IMAD.WIDE R234, R5.reuse, 0x2, R128 ;  /* 0x0000000205ea7825 */ /* 0x040fe200078e0280 */
[----:B------:R-:W4:Y:S03]  /*2590*/  LDG.E.U16 R15, desc[UR16][R14.64] ;  /* 0x000000100e0f7981 */ /* 0x000f26000c1e1500 */
[C---:B------:R-:W-:Y:S01]  /*25a0*/  IMAD.WIDE R226, R5.reuse, 0x2, R132 ;  /* 0x0000000205e27825 */ /* 0x040fe200078e0284 */
[----:B------:R-:W3:Y:S03]  /*25b0*/  LDG.E.U16 R18, desc[UR16][R12.64] ;  /* 0x000000100c127981 */ /* 0x000ee6000c1e1500 */
[C---:B------:R-:W-:Y:S01]  /*25c0*/  IMAD.WIDE R224, R5.reuse, 0x2, R122 ;  /* 0x0000000205e07825 */ /* 0x040fe200078e027a */
[----:B------:R-:W5:Y:S03]  /*25d0*/  LDG.E.U16 R14, desc[UR16][R234.64] ;  /* 0x00000010ea0e7981 */ /* 0x000f66000c1e1500 */
[C---:B0-----:R-:W-:Y:S01]  /*25e0*/  IMAD.WIDE R222, R5.reuse, 0x2, R106 ;  /* 0x0000000205de7825 */ /* 0x041fe200078e026a */
[----:B------:R0:W4:Y:S03]  /*25f0*/  LDG.E.U16 R13, desc[UR16][R226.64] ;  /* 0x00000010e20d7981 */ /* 0x000126000c1e1500 */
[C---:B------:R-:W-:Y:S01]  /*2600*/  IMAD.WIDE R232, R5.reuse, 0x2, R130 ;  /* 0x0000000205e87825 */ /* 0x040fe200078e0282 */
[----:B------:R0:W2:Y:S03]  /*2610*/  LDG.E.U16 R142, desc[UR16][R224.64] ;  /* 0x00000010e08e7981 */ /* 0x0000a6000c1e1500 */
[C---:B-1----:R-:W-:Y:S01]  /*2620*/  IMAD.WIDE R218, R5.reuse, 0x2, R110 ;  /* 0x0000000205da7825 */ /* 0x042fe200078e026e */
[----:B------:R1:W5:Y:S03]  /*2630*/  LDG.E.U16 R234, desc[UR16][R222.64] ;  /* 0x00000010deea7981 */ /* 0x000366000c1e1500 */
[C---:B------:R-:W-:Y:S01]  /*2640*/  IMAD.WIDE R220, R5.reuse, 0x2, R108 ;  /* 0x0000000205dc7825 */ /* 0x040fe200078e026c */
[----:B------:R-:W4:Y:S03]  /*2650*/  LDG.E.U16 R140, desc[UR16][R232.64] ;  /* 0x00000010e88c7981 */ /* 0x000f26000c1e1500 */
[----:B0-----:R-:W-:-:S04]  /*2660*/  IMAD.WIDE R226, R5, 0x2, R102 ;  /* 0x0000000205e27825 */ /* 0x001fc800078e0266 */
[C---:B------:R-:W-:Y:S02]  /*2670*/  IMAD.WIDE R224, R5.reuse, 0x2, R104 ;  /* 0x0000000205e07825 */ /* 0x040fe400078e0268 */
[----:B------:R-:W5:Y:S02]  /*2680*/  LDG.E.U16 R226, desc[UR16][R226.64] ;  /* 0x00000010e2e27981 */ /* 0x000f64000c1e1500 */
[C---:B-1----:R-:W-:Y:S02]  /*2690*/  IMAD.WIDE R222, R5.reuse, 0x2, R94 ;  /* 0x0000000205de7825 */ /* 0x042fe400078e025e */
[----:B------:R0:W5:Y:S04]  /*26a0*/  LDG.E.U16 R232, desc[UR16][R218.64] ;  /* 0x00000010dae87981 */ /* 0x000168000c1e1500 */
[----:B------:R1:W5:Y:S01]  /*26b0*/  LDG.E.U16 R233, desc[UR16][R220.64] ;  /* 0x00000010dce97981 */ /* 0x000362000c1e1500 */
[----:B------:R-:W-:-:S03]  /*26c0*/  IMAD.WIDE R236, R5, 0x2, R126 ;  /* 0x0000000205ec7825 */ /* 0x000fc600078e027e */
[----:B------:R1:W5:Y:S01]  /*26d0*/  LDG.E.U16 R235, desc[UR16][R222.64] ;  /* 0x00000010deeb7981 */ /* 0x000362000c1e1500 */
[----:B0-----:R-:W-:-:S03]  /*26e0*/  IMAD.WIDE R218, R5, 0x2, R98 ;  /* 0x0000000205da7825 */ /* 0x001fc600078e0262 */
[----:B------:R-:W5:Y:S01]  /*26f0*/  LDG.E.U16 R224, desc[UR16][R224.64] ;  /* 0x00000010e0e07981 */ /* 0x000f62000c1e1500 */
[----:B-1----:R-:W-:-:S03]  /*2700*/  IMAD.WIDE R220, R5, 0x2, R96 ;  /* 0x0000000205dc7825 */ /* 0x002fc600078e0260 */
[----:B------:R-:W5:Y:S01]  /*2710*/  LDG.E.U16 R228, desc[UR16][R236.64] ;  /* 0x00000010ece47981 */ /* 0x000f62000c1e1500 */
[----:B------:R-:W-:-:S03]  /*2720*/  IMAD.WIDE R222, R5, 0x2, R22 ;  /* 0x0000000205de7825 */ /* 0x000fc600078e0216 */
[----:B------:R0:W5:Y:S01]  /*2730*/  LDG.E.U16 R227, desc[UR16][R220.64] ;  /* 0x00000010dce37981 */ /* 0x000162000c1e1500 */
[----:B------:R-:W-:-:S03]  /*2740*/  IMAD.WIDE R238, R5, 0x2, R124 ;  /* 0x0000000205ee7825 */ /* 0x000fc600078e027c */
[----:B------:R1:W5:Y:S04]  /*2750*/  LDG.E.U16 R225, desc[UR16][R218.64] ;  /* 0x00000010dae17981 */ /* 0x000368000c1e1500 */
[----:B------:R1:W5:Y:S01]  /*2760*/  LDG.E.U16 R240, desc[UR16][R222.64] ;  /* 0x00000010def07981 */ /* 0x000362000c1e1500 */
[----:B0-----:R-:W-:-:S03]  /*2770*/  IMAD.WIDE R220, R5, 0x2, R90 ;  /* 0x0000000205dc7825 */ /* 0x001fc600078e025a */
[----:B------:R-:W5:Y:S01]  /*2780*/  LDG.E.U16 R12, desc[UR16][R238.64] ;  /* 0x00000010ee0c7981 */ /* 0x000f62000c1e1500 */
[----:B-1----:R-:W-:-:S04]  /*2790*/  IMAD.WIDE R218, R5, 0x2, R92 ;  /* 0x0000000205da7825 */ /* 0x002fc800078e025c */
[C---:B------:R-:W-:Y:S01]  /*27a0*/  IMAD.WIDE R222, R5.reuse, 0x2, R88 ;  /* 0x0000000205de7825 */ /* 0x040fe200078e0258 */
[----:B------:R0:W5:Y:S04]  /*27b0*/  LDG.E.U16 R236, desc[UR16][R218.64] ;  /* 0x00000010daec7981 */ /* 0x000168000c1e1500 */
[----:B------:R1:W5:Y:S04]  /*27c0*/  LDG.E.U16 R238, desc[UR16][R220.64] ;  /* 0x00000010dcee7981 */ /* 0x000368000c1e1500 */
[----:B------:R-:W5:Y:S01]  /*27d0*/  LDG.E.U16 R244, desc[UR16][R222.64] ;  /* 0x00000010def47981 */ /* 0x000f62000c1e1500 */
[----:B0-----:R-:W-:-:S04]  /*27e0*/  IMAD.WIDE R218, R5, 0x2, R20 ;  /* 0x0000000205da7825 */ /* 0x001fc800078e0214 */
[----:B-1----:R-:W-:Y:S01]  /*27f0*/  IMAD.WIDE R220, R5, 0x2, R100 ;  /* 0x0000000205dc7825 */ /* 0x002fe200078e0264 */
[----:B------:R0:W5:Y:S04]  /*2800*/  LDG.E.U16 R241, desc[UR16][R218.64] ;  /* 0x00000010daf17981 */ /* 0x000168000c1e1500 */
[----:B------:R1:W5:Y:S01]  /*2810*/  LDG.E.U16 R242, desc[UR16][R220.64] ;  /* 0x00000010dcf27981 */ /* 0x000362000c1e1500 */
[----:B------:R-:W-:Y:S02]  /*2820*/  WARPGROUP.DEPBAR.LE gsb0, 0x0 ;  /* 0x00008000000079c5 */ /* 0x000fe40000010000 */
[----:B------:R-:W-:Y:S01]  /*2830*/  FMUL R237, R24, UR18 ;  /* 0x0000001218ed7c20 */ /* 0x000fe20008400000 */
[----:B------:R-:W-:-:S05]  /*2840*/  FMUL R246, R25, UR18 ;  /* 0x0000001219f67c20 */ /* 0x000fca0008400000 */
[----:B------:R-:W-:Y:S01]  /*2850*/  FMNMX R246, R237, R246, !PT ;  /* 0x000000f6edf67209 */ /* 0x000fe20007800000 */
[----:B------:R-:W-:-:S05]  /*2860*/  FMUL R237, R28, UR18 ;  /* 0x000000121ced7c20 */ /* 0x000fca0008400000 */
[----:B------:R-:W-:Y:S01]  /*2870*/  FMNMX R246, R237, R246, !PT ;  /* 0x000000f6edf67209 */ /* 0x000fe20007800000 */
[----:B------:R-:W-:Y:S01]  /*2880*/  FMUL R237, R29, UR18 ;  /* 0x000000121ded7c20 */ /* 0x000fe20008400000 */
[----:B0-----:R-:W-:-:S04]  /*2890*/  FMUL R218, R32, UR18 ;  /* 0x0000001220da7c20 */ /* 0x001fc80008400000 */
[----:B------:R-:W-:-:S04]  /*28a0*/  FMNMX R237, R237, R246, !PT ;  /* 0x000000f6eded7209 */ /* 0x000fc80007800000 */
[----:B------:R-:W-:Y:S01]  /*28b0*/  FMNMX R237, R218, R237, !PT ;  /* 0x000000eddaed7209 */ /* 0x000fe20007800000 */
[----:B------:R-:W-:-:S05]  /*28c0*/  FMUL R218, R33, UR18 ;  /* 0x0000001221da7c20 */ /* 0x000fca0008400000 */
        /* <DEDUP_REMOVED lines=21> */
[----:B------:R-:W-:Y:S01]  /*2a20*/  FMUL R218, R26, UR18 ;  /* 0x000000121ada7c20 */ /* 0x000fe20008400000 */
[----:B------:R-:W-:-:S03]  /*2a30*/  FMUL R219, R27, UR18 ;  /* 0x000000121bdb7c20 */ /* 0x000fc60008400000 */
[----:B-1----:R-:W0:Y:S02]  /*2a40*/  SHFL.BFLY PT, R220, R237, 0x2, 0x1f ;  /* 0x0c401f00eddc7f89 */ /* 0x002e2400000e0000 */
        /* <DEDUP_REMOVED lines=8> */
[----:B0-----:R-:W-:-:S04]  /*2ad0*/  FMNMX R221, R237, R220, !PT ;  /* 0x000000dceddd7209 */ /* 0x001fc80007800000 */
[----:B------:R-:W-:Y:S01]  /*2ae0*/  FMNMX R219, R218, R219, !PT ;  /* 0x000000dbdadb7209 */ /* 0x000fe20007800000 */
[----:B------:R-:W-:Y:S01]  /*2af0*/  FMUL R218, R38, UR18 ;  /* 0x0000001226da7c20 */ /* 0x000fe20008400000 */
[----:B------:R-:W0:Y:S04]  /*2b00*/  SHFL.BFLY PT, R222, R221, 0x1, 0x1f ;  /* 0x0c201f00ddde7f89 */ /* 0x000e2800000e0000 */
        /* <DEDUP_REMOVED lines=9> */
[----:B------:R-:W-:Y:S02]  /*2ba0*/  FMNMX R218, R223, R4, !PT ;  /* 0x00000004dfda7209 */ /* 0x000fe40007800000 */
[----:B------:R-:W-:Y:S01]  /*2bb0*/  FMNMX R220, R219, R220, !PT ;  /* 0x000000dcdbdc7209 */ /* 0x000fe20007800000 */
[----:B------:R-:W-:Y:S02]  /*2bc0*/  FMUL R219, R47, UR18 ;  /* 0x000000122fdb7c20 */ /* 0x000fe40008400000 */
[----:B------:R-:W-:-:S03]  /*2bd0*/  FFMA R24, R24, UR18, -R218 ;  /* 0x0000001218187c23 */ /* 0x000fc600080008da */
[----:B------:R-:W-:Y:S01]  /*2be0*/  FMNMX R221, R219, R220, !PT ;  /* 0x000000dcdbdd7209 */ /* 0x000fe20007800000 */
[----:B------:R-:W-:Y:S01]  /*2bf0*/  FMUL R219, R24, 1.4426950216293334961 ;  /* 0x3fb8aa3b18db7820 */ /* 0x000fe20000400000 */
[----:B------:R-:W-:Y:S01]  /*2c00*/  FMUL R24, R50, UR18 ;  /* 0x0000001232187c20 */ /* 0x000fe20008400000 */
[----:B------:R-:W-:-:S04]  /*2c10*/  FFMA R25, R25, UR18, -R218 ;  /* 0x0000001219197c23 */ /* 0x000fc800080008da */
[----:B------:R-:W-:Y:S01]  /*2c20*/  FMNMX R221, R24, R221, !PT ;  /* 0x000000dd18dd7209 */ /* 0x000fe20007800000 */
[----:B------:R-:W-:Y:S01]  /*2c30*/  FMUL R24, R51, UR18 ;  /* 0x0000001233187c20 */ /* 0x000fe20008400000 */
[----:B------:R-:W-:-:S04]  /*2c40*/  FMUL R220, R25, 1.4426950216293334961 ;  /* 0x3fb8aa3b19dc7820 */ /* 0x000fc80000400000 */
[----:B------:R-:W-:Y:S01]  /*2c50*/  FMNMX R25, R24, R221, !PT ;  /* 0x000000dd18197209 */ /* 0x000fe20007800000 */
[----:B------:R-:W-:-:S05]  /*2c60*/  FMUL R24, R54, UR18 ;  /* 0x0000001236187c20 */ /* 0x000fca0008400000 */
[----:B------:R-:W-:Y:S01]  /*2c70*/  FMNMX R25, R24, R25, !PT ;  /* 0x0000001918197209 */ /* 0x000fe20007800000 */
[----:B------:R-:W-:-:S05]  /*2c80*/  FMUL R24, R55, UR18 ;  /* 0x0000001237187c20 */ /* 0x000fca0008400000 */
[----:B------:R-:W-:-:S05]  /*2c90*/  FMNMX R24, R24, R25, !PT ;  /* 0x0000001918187209 */ /* 0x000fca0007800000 */
[----:B------:R-:W0:Y:S02]  /*2ca0*/  SHFL.BFLY PT, R25, R24, 0x2, 0x1f ;  /* 0x0c401f0018197f89 */ /* 0x000e2400000e0000 */
[----:B0-----:R-:W-:-:S05]  /*2cb0*/  FMNMX R24, R24, R25, !PT ;  /* 0x0000001918187209 */ /* 0x001fca0007800000 */
[----:B------:R-:W0:Y:S01]  /*2cc0*/  SHFL.BFLY PT, R25, R24, 0x1, 0x1f ;  /* 0x0c201f0018197f89 */ /* 0x000e2200000e0000 */
[--C-:B------:R-:W-:Y:S01]  /*2cd0*/  FFMA R28, R28, UR18, -R218.reuse ;  /* 0x000000121c1c7c23 */ /* 0x100fe200080008da */
[----:B------:R-:W-:-:S03]  /*2ce0*/  FFMA R29, R29, UR18, -R218 ;  /* 0x000000121d1d7c23 */ /* 0x000fc600080008da */
[----:B------:R-:W-:Y:S01]  /*2cf0*/  FMUL R28, R28, 1.4426950216293334961 ;  /* 0x3fb8aa3b1c1c7820 */ /* 0x000fe20000400000 */
[----:B0-----:R-:W-:Y:S01]  /*2d00*/  FMNMX R24, R24, R25, !PT ;  /* 0x0000001918187209 */ /* 0x001fe20007800000 */
[----:B------:R-:W-:-:S03]  /*2d10*/  FFMA R25, R53, UR18, -R218 ;  /* 0x0000001235197c23 */ /* 0x000fc600080008da */
[----:B------:R-:W-:Y:S01]  /*2d20*/  FMNMX R53, R24, R9, !PT ;  /* 0x0000000918357209 */ /* 0x000fe20007800000 */
[----:B------:R-:W-:Y:S01]  /*2d30*/  FADD R24, -R218, R4 ;  /* 0x00000004da187221 */ /* 0x000fe20000000100 */
[----:B------:R-:W-:-:S03]  /*2d40*/  FMUL R25, R25, 1.4426950216293334961 ;  /* 0x3fb8aa3b19197820 */ /* 0x000fc60000400000 */
[----:B------:R-:W-:Y:S01]  /*2d50*/  FMUL R24, R24, 1.4426950216293334961 ;  /* 0x3fb8aa3b18187820 */ /* 0x000fe20000400000 */
[----:B------:R0:W-:Y:S01]  /*2d60*/  MUFU.EX2 R4, R25 ;  /* 0x0000001900047308 */ /* 0x0001e20000000800 */
[----:B------:R-:W-:-:S07]  /*2d70*/  FFMA R26, R26, UR18, -R53 ;  /* 0x000000121a1a7c23 */ /* 0x000fce0008000835 */
[----:B------:R1:W5:Y:S01]  /*2d80*/  MUFU.EX2 R245, R24 ;  /* 0x0000001800f57308 */ /* 0x0003620000000800 */
[----:B0-----:R-:W-:-:S04]  /*2d90*/  SHF.R.S32.HI R25, RZ, 0x6, R252 ;  /* 0x00000006ff197819 */ /* 0x001fc800000114fc */
[----:B------:R-:W-:Y:S02]  /*2da0*/  SGXT R25, R25, 0x1 ;  /* 0x000000011919781a */ /* 0x000fe40000000200 */
[----:B-1----:R-:W-:-:S04]  /*2db0*/  LOP3.LUT R24, R252, 0x3f, RZ, 0xc0, !PT ;  /* 0x0000003ffc187812 */ /* 0x002fc800078ec0ff */
[----:B------:R-:W-:Y:S01]  /*2dc0*/  SHF.L.U32 R24, R24, 0x1, RZ ;  /* 0x0000000118187819 */ /* 0x000fe200000006ff */
[----:B------:R0:W-:Y:S01]  /*2dd0*/  MUFU.EX2 R221, R28 ;  /* 0x0000001c00dd7308 */ /* 0x0001e20000000800 */
[----:B------:R-:W-:Y:S01]  /*2de0*/  FMUL R29, R29, 1.4426950216293334961 ;  /* 0x3fb8aa3b1d1d7820 */ /* 0x000fe20000400000 */
[----:B------:R-:W-:Y:S01]  /*2df0*/  FMUL R26, R26, 1.4426950216293334961 ;  /* 0x3fb8aa3b1a1a7820 */ /* 0x000fe20000400000 */
[----:B------:R-:W-:Y:S01]  /*2e00*/  LOP3.LUT R25, R24, 0x90, R25, 0x78, !PT ;  /* 0x0000009018197812 */ /* 0x000fe200078e7819 */
[----:B------:R-:W-:Y:S01]  /*2e10*/  BAR.SYNC.DEFER_BLOCKING 0x0 ;  /* 0x0000000000007b1d */ /* 0x000fe20000010000 */
[--C-:B------:R-:W-:Y:S01]  /*2e20*/  FFMA R32, R32, UR18, -R218.reuse ;  /* 0x0000001220207c23 */ /* 0x100fe200080008da */
[--C-:B------:R-:W-:Y:S01]  /*2e30*/  FFMA R27, R27, UR18, -R53.reuse ;  /* 0x000000121b1b7c23 */ /* 0x100fe20008000835 */
[----:B------:R-:W-:Y:S01]  /*2e40*/  FFMA R24, R42, UR18, -R53 ;  /* 0x000000122a187c23 */ /* 0x000fe20008000835 */
[--C-:B0-----:R-:W-:Y:S02]  /*2e50*/  FFMA R28, R40, UR18, -R218.reuse ;  /* 0x00000012281c7c23 */ /* 0x101fe400080008da */
[----:B------:R0:W-:Y:S01]  /*2e60*/  MUFU.EX2 R222, R29 ;  /* 0x0000001d00de7308 */ /* 0x0001e20000000800 */
[----:B------:R-:W-:Y:S01]  /*2e70*/  FMUL R32, R32, 1.4426950216293334961 ;  /* 0x3fb8aa3b20207820 */ /* 0x000fe20000400000 */
[----:B------:R-:W-:Y:S01]  /*2e80*/  FMUL R27, R27, 1.4426950216293334961 ;  /* 0x3fb8aa3b1b1b7820 */ /* 0x000fe20000400000 */
[----:B------:R-:W-:-:S05]  /*2e90*/  FFMA R33, R33, UR18, -R218 ;  /* 0x0000001221217c23 */ /* 0x000fca00080008da */
[----:B------:R1:W-:Y:S01]  /*2ea0*/  MUFU.EX2 R246, R26 ;  /* 0x0000001a00f67308 */ /* 0x0003e20000000800 */
[----:B0-----:R-:W-:Y:S01]  /*2eb0*/  FMUL R29, R28, 1.4426950216293334961 ;  /* 0x3fb8aa3b1c1d7820 */ /* 0x001fe20000400000 */
[----:B------:R-:W-:Y:S01]  /*2ec0*/  FFMA R28, R41, UR18, -R218 ;  /* 0x00000012291c7c23 */ /* 0x000fe200080008da */
[----:B------:R-:W-:Y:S01]  /*2ed0*/  FMUL R33, R33, 1.4426950216293334961 ;  /* 0x3fb8aa3b21217820 */ /* 0x000fe20000400000 */
[----:B-1----:R-:W-:Y:S01]  /*2ee0*/  FMUL R26, R24, 1.4426950216293334961 ;  /* 0x3fb8aa3b181a7820 */ /* 0x002fe20000400000 */
[----:B------:R-:W-:-:S03]  /*2ef0*/  FFMA R24, R43, UR18, -R53 ;  /* 0x000000122b187c23 */ /* 0x000fc60008000835 */
[----:B------:R0:W-:Y:S01]  /*2f00*/  MUFU.EX2 R223, R32 ;  /* 0x0000002000df7308 */ /* 0x0001e20000000800 */
[----:B------:R-:W-:-:S07]  /*2f10*/  FFMA R36, R36, UR18, -R218 ;  /* 0x0000001224247c23 */ /* 0x000fce00080008da */
[----:B------:R1:W-:Y:S01]  /*2f20*/  MUFU.EX2 R247, R27 ;  /* 0x0000001b00f77308 */ /* 0x0003e20000000800 */
[----:B0-----:R-:W-:Y:S01]  /*2f30*/  FMUL R32, R28, 1.4426950216293334961 ;  /* 0x3fb8aa3b1c207820 */ /* 0x001fe20000400000 */
[----:B------:R-:W-:Y:S01]  /*2f40*/  FFMA R28, R44, UR18, -R218 ;  /* 0x000000122c1c7c23 */ /* 0x000fe200080008da */
[----:B------:R-:W-:Y:S01]  /*2f50*/  FMUL R36, R36, 1.4426950216293334961 ;  /* 0x3fb8aa3b24247820 */ /* 0x000fe20000400000 */
[----:B-1----:R-:W-:Y:S01]  /*2f60*/  FMUL R27, R24, 1.4426950216293334961 ;  /* 0x3fb8aa3b181b7820 */ /* 0x002fe20000400000 */
[----:B------:R-:W-:-:S03]  /*2f70*/  FFMA R24, R46, UR18, -R53 ;  /* 0x000000122e187c23 */ /* 0x000fc60008000835 */
[----:B------:R0:W-:Y:S01]  /*2f80*/  MUFU.EX2 R237, R33 ;  /* 0x0000002100ed7308 */ /* 0x0001e20000000800 */
[----:B---3--:R-:W-:Y:S07]  /*2f90*/  STS.U16 [R25+UR7+0x2000], R18 ;  /* 0x0020001219007988 */ /* 0x008fee0008000407 */
[----:B------:R1:W-:Y:S01]  /*2fa0*/  MUFU.EX2 R46, R27 ;  /* 0x0000001b002e7308 */ /* 0x0003e20000000800 */
[----:B0-----:R-:W-:Y:S01]  /*2fb0*/  FMUL R33, R28, 1.4426950216293334961 ;  /* 0x3fb8aa3b1c217820 */ /* 0x001fe20000400000 */
[----:B------:R-:W-:Y:S01]  /*2fc0*/  FFMA R28, R45, UR18, -R218 ;  /* 0x000000122d1c7c23 */ /* 0x000fe200080008da */
[----:B------:R0:W-:Y:S01]  /*2fd0*/  STS.U16 [R25+UR7+0x2400], R19 ;  /* 0x0024001319007988 */ /* 0x0001e20008000407 */
[----:B-1----:R-:W-:-:S04]  /*2fe0*/  LOP3.LUT R27, R25, 0x20, RZ, 0x3c, !PT ;  /* 0x00000020191b7812 */ /* 0x002fc800078e3cff */
[----:B------:R1:W-:Y:S01]  /*2ff0*/  MUFU.EX2 R239, R36 ;  /* 0x0000002400ef7308 */ /* 0x0003e20000000800 */
[----:B----4-:R3:W-:Y:S04]  /*3000*/  STS.U16 [R25+UR7+0x2800], R140 ;  /* 0x0028008c19007988 */ /* 0x0107e80008000407 */
[----:B--2---:R-:W-:Y:S04]  /*3010*/  STS.U16 [R25+UR7+0x2c00], R142 ;  /* 0x002c008e19007988 */ /* 0x004fe80008000407 */
[----:B------:R-:W-:Y:S01]  /*3020*/  STS.U16 [R25+UR7+0x3000], R217 ;  /* 0x003000d919007988 */ /* 0x000fe20008000407 */
[----:B-1----:R-:W-:Y:S01]  /*3030*/  FMUL R36, R28, 1.4426950216293334961 ;  /* 0x3fb8aa3b1c247820 */ /* 0x002fe20000400000 */
[----:B------:R-:W-:-:S02]  /*3040*/  FFMA R28, R48, UR18, -R218 ;  /* 0x00000012301c7c23 */ /* 0x000fc400080008da */
[----:B-----5:R-:W-:Y:S04]  /*3050*/  STS.U16 [R25+UR7+0x3400], R234 ;  /* 0x003400ea19007988 */ /* 0x020fe80008000407 */
[----:B------:R-:W-:Y:S04]  /*3060*/  STS.U16 [R25+UR7+0x3800], R225 ;  /* 0x003800e119007988 */ /* 0x000fe80008000407 */
[----:B------:R-:W-:Y:S01]  /*3070*/  STS.U16 [R25+UR7+0x3c00], R238 ;  /* 0x003c00ee19007988 */ /* 0x000fe20008000407 */
[----:B------:R1:W-:Y:S01]  /*3080*/  MUFU.EX2 R41, R29 ;  /* 0x0000001d00297308 */ /* 0x0003e20000000800 */
[----:B0-----:R-:W-:Y:S01]  /*3090*/  FMUL R19, R24, 1.4426950216293334961 ;  /* 0x3fb8aa3b18137820 */ /* 0x001fe20000400000 */
[--C-:B------:R-:W-:Y:S01]  /*30a0*/  FFMA R47, R47, UR18, -R53.reuse ;  /* 0x000000122f2f7c23 */ /* 0x100fe20008000835 */
[----:B------:R-:W-:Y:S01]  /*30b0*/  STS.U16 [R27+UR7+0x2100], R231 ;  /* 0x002100e71b007988 */ /* 0x000fe20008000407 */
[----:B------:R-:W-:Y:S01]  /*30c0*/  FFMA R37, R37, UR18, -R218 ;  /* 0x0000001225257c23 */ /* 0x000fe200080008da */
[--C-:B------:R-:W-:Y:S01]  /*30d0*/  FFMA R30, R30, UR18, -R53.reuse ;  /* 0x000000121e1e7c23 */ /* 0x100fe20008000835 */
[--C-:B------:R-:W-:Y:S01]  /*30e0*/  FFMA R31, R31, UR18, -R53.reuse ;  /* 0x000000121f1f7c23 */ /* 0x100fe20008000835 */
[----:B------:R-:W-:Y:S01]  /*30f0*/  STS.U16 [R27+UR7+0x2500], R230 ;  /* 0x002500e61b007988 */ /* 0x000fe20008000407 */
[----:B------:R0:W-:Y:S01]  /*3100*/  MUFU.EX2 R44, R32 ;  /* 0x00000020002c7308 */ /* 0x0001e20000000800 */
[--C-:B------:R-:W-:Y:S01]  /*3110*/  FFMA R34, R34, UR18, -R53.reuse ;  /* 0x0000001222227c23 */ /* 0x100fe20008000835 */
[--C-:B------:R-:W-:Y:S01]  /*3120*/  FFMA R35, R35, UR18, -R53.reuse ;  /* 0x0000001223237c23 */ /* 0x100fe20008000835 */
[----:B------:R2:W-:Y:S01]  /*3130*/  STS.U16 [R27+UR7+0x2900], R14 ;  /* 0x0029000e1b007988 */ /* 0x0005e20008000407 */
[--C-:B------:R-:W-:Y:S01]  /*3140*/  FFMA R38, R38, UR18, -R53.reuse ;  /* 0x0000001226267c23 */ /* 0x100fe20008000835 */
[--C-:B------:R-:W-:Y:S01]  /*3150*/  FFMA R39, R39, UR18, -R53.reuse ;  /* 0x0000001227277c23 */ /* 0x100fe20008000835 */
[--C-:B------:R-:W-:Y:S01]  /*3160*/  FFMA R51, R51, UR18, -R53.reuse ;  /* 0x0000001233337c23 */ /* 0x100fe20008000835 */
[----:B------:R-:W-:Y:S01]  /*3170*/  STS.U16 [R27+UR7+0x2d00], R16 ;  /* 0x002d00101b007988 */ /* 0x000fe20008000407 */
[----:B------:R-:W-:Y:S01]  /*3180*/  FFMA R55, R55, UR18, -R53 ;  /* 0x0000001237377c23 */ /* 0x000fe20008000835 */
[----:B------:R-:W-:Y:S08]  /*3190*/  MUFU.EX2 R219, R219 ;  /* 0x000000db00db7308 */ /* 0x000ff00000000800 */
[----:B------:R-:W-:Y:S01]  /*31a0*/  MUFU.EX2 R220, R220 ;  /* 0x000000dc00dc7308 */ /* 0x000fe20000000800 */
[----:B------:R-:W-:Y:S01]  /*31b0*/  STS.U16 [R27+UR7+0x3100], R17 ;  /* 0x003100111b007988 */ /* 0x000fe20008000407 */
[-C--:B------:R-:W-:Y:S01]  /*31c0*/  FMUL R56, R56, R245.reuse ;  /* 0x000000f538387220 */ /* 0x080fe20000400000 */
[-C--:B------:R-:W-:Y:S01]  /*31d0*/  FMUL R57, R57, R245.reuse ;  /* 0x000000f539397220 */ /* 0x080fe20000400000 */
[-C--:B------:R-:W-:Y:S01]  /*31e0*/  FMUL R60, R60, R245.reuse ;  /* 0x000000f53c3c7220 */ /* 0x080fe20000400000 */
[----:B------:R-:W-:Y:S01]  /*31f0*/  STS.U16 [R27+UR7+0x3500], R224 ;  /* 0x003500e01b007988 */ /* 0x000fe20008000407 */
[-C--:B------:R-:W-:Y:S01]  /*3200*/  FMUL R61, R61, R245.reuse ;  /* 0x000000f53d3d7220 */ /* 0x080fe20000400000 */
[-C--:B------:R-:W-:Y:S01]  /*3210*/  FMUL R64, R64, R245.reuse ;  /* 0x000000f540407220 */ /* 0x080fe20000400000 */
        /* <DEDUP_REMOVED lines=9> */
[----:B------:R4:W-:Y:S01]  /*32b0*/  STS.U16 [R2+UR7+0x2200], R15 ;  /* 0x0022000f02007988 */ /* 0x0009e20008000407 */
[-C--:B------:R-:W-:Y:S01]  /*32c0*/  FMUL R76, R76, R245.reuse ;  /* 0x000000f54c4c7220 */ /* 0x080fe20000400000 */
[-C--:B------:R-:W-:Y:S01]  /*32d0*/  FMUL R77, R77, R245.reuse ;  /* 0x000000f54d4d7220 */ /* 0x080fe20000400000 */
[-C--:B------:R-:W-:Y:S01]  /*32e0*/  FMUL R80, R80, R245.reuse ;  /* 0x000000f550507220 */ /* 0x080fe20000400000 */
[----:B------:R5:W-:Y:S01]  /*32f0*/  STS.U16 [R2+UR7+0x2600], R10 ;  /* 0x0026000a02007988 */ /* 0x000be20008000407 */
[-C--:B------:R-:W-:Y:S01]  /*3300*/  FMUL R81, R81, R245.reuse ;  /* 0x000000f551517220 */ /* 0x080fe20000400000 */
[-C--:B------:R-:W-:Y:S01]  /*3310*/  FMUL R84, R84, R245.reuse ;  /* 0x000000f554547220 */ /* 0x080fe20000400000 */
[----:B------:R-:W-:Y:S01]  /*3320*/  FMUL R85, R85, R245 ;  /* 0x000000f555557220 */ /* 0x000fe20000400000 */
[----:B------:R-:W-:Y:S01]  /*3330*/  STS.U16 [R2+UR7+0x2a00], R228 ;  /* 0x002a00e402007988 */ /* 0x000fe20008000407 */
[----:B---3--:R-:W3:Y:S03]  /*3340*/  LDC R140, c[0x0][0x280] ;  /* 0x0000a000ff8c7b82 */ /* 0x008ee60000000800 */
[----:B------:R-:W-:Y:S04]  /*3350*/  STS.U16 [R2+UR7+0x2e00], R216 ;  /* 0x002e00d802007988 */ /* 0x000fe80008000407 */
[----:B------:R-:W-:Y:S04]  /*3360*/  STS.U16 [R2+UR7+0x3200], R232 ;  /* 0x003200e802007988 */ /* 0x000fe80008000407 */
[----:B------:R-:W-:Y:S04]  /*3370*/  STS.U16 [R2+UR7+0x3600], R226 ;  /* 0x003600e202007988 */ /* 0x000fe80008000407 */
[----:B------:R-:W-:Y:S04]  /*3380*/  STS.U16 [R2+UR7+0x3a00], R235 ;  /* 0x003a00eb02007988 */ /* 0x000fe80008000407 */
[----:B------:R-:W-:Y:S01]  /*3390*/  STS.U16 [R2+UR7+0x3e00], R240 ;  /* 0x003e00f002007988 */ /* 0x000fe20008000407 */
[----:B-1----:R-:W-:-:S03]  /*33a0*/  FMUL R29, R28, 1.4426950216293334961 ;  /* 0x3fb8aa3b1c1d7820 */ /* 0x002fc60000400000 */
[----:B------:R-:W-:Y:S04]  /*33b0*/  STS.U16 [R3+UR7+0x2300], R11 ;  /* 0x0023000b03007988 */ /* 0x000fe80008000407 */
[----:B------:R-:W-:Y:S04]  /*33c0*/  STS.U16 [R3+UR7+0x2700], R13 ;  /* 0x0027000d03007988 */ /* 0x000fe80008000407 */
[----:B------:R-:W-:Y:S04]  /*33d0*/  STS.U16 [R3+UR7+0x2b00], R12 ;  /* 0x002b000c03007988 */ /* 0x000fe80008000407 */
[----:B------:R-:W-:Y:S04]  /*33e0*/  STS.U16 [R3+UR7+0x2f00], R229 ;  /* 0x002f00e503007988 */ /* 0x000fe80008000407 */
[----:B------:R-:W-:Y:S04]  /*33f0*/  STS.U16 [R3+UR7+0x3300], R233 ;  /* 0x003300e903007988 */ /* 0x000fe80008000407 */
[----:B------:R-:W-:Y:S04]  /*3400*/  STS.U16 [R3+UR7+0x3700], R242 ;  /* 0x003700f203007988 */ /* 0x000fe80008000407 */
[----:B------:R-:W-:Y:S04]  /*3410*/  STS.U16 [R3+UR7+0x3b00], R236 ;  /* 0x003b00ec03007988 */ /* 0x000fe80008000407 */
[----:B------:R-:W-:Y:S01]  /*3420*/  STS.U16 [R3+UR7+0x3f00], R241 ;  /* 0x003f00f103007988 */ /* 0x000fe20008000407 */
[--C-:B------:R-:W-:Y:S01]  /*3430*/  FFMA R28, R49, UR18, -R218.reuse ;  /* 0x00000012311c7c23 */ /* 0x100fe200080008da */
[----:B------:R1:W-:Y:S06]  /*3440*/  MEMBAR.ALL.CTA ;  /* 0x0000000000007992 */ /* 0x0003ec0000008000 */
[----:B-1----:R-:W1:Y:S01]  /*3450*/  FENCE.VIEW.ASYNC.S ;  /* 0x00000000000073c6 */ /* 0x002e620000000000 */
[----:B0-----:R-:W-:Y:S01]  /*3460*/  FMUL R32, R28, 1.4426950216293334961 ;  /* 0x3fb8aa3b1c207820 */ /* 0x001fe20000400000 */
[----:B------:R-:W-:Y:S01]  /*3470*/  FFMA R28, R52, UR18, -R218 ;  /* 0x00000012341c7c23 */ /* 0x000fe200080008da */
[----:B------:R-:W-:-:S03]  /*3480*/  FFMA R24, R50, UR18, -R53 ;  /* 0x0000001232187c23 */ /* 0x000fc60008000835 */
[----:B------:R-:W-:Y:S01]  /*3490*/  FMUL R28, R28, 1.4426950216293334961 ;  /* 0x3fb8aa3b1c1c7820 */ /* 0x000fe20000400000 */
[----:B--2---:R-:W-:-:S03]  /*34a0*/  FADD R14, -R53, R9 ;  /* 0x00000009350e7221 */ /* 0x004fc60000000100 */
[----:B------:R0:W-:Y:S01]  /*34b0*/  MUFU.EX2 R243, R28 ;  /* 0x0000001c00f37308 */ /* 0x0001e20000000800 */
[----:B------:R-:W-:Y:S01]  /*34c0*/  FMUL R14, R14, 1.4426950216293334961 ;  /* 0x3fb8aa3b0e0e7820 */ /* 0x000fe20000400000 */
[----:B------:R-:W-:Y:S01]  /*34d0*/  FMUL R37, R37, 1.4426950216293334961 ;  /* 0x3fb8aa3b25257820 */ /* 0x000fe20000400000 */
[----:B------:R-:W-:Y:S01]  /*34e0*/  FMUL R30, R30, 1.4426950216293334961 ;  /* 0x3fb8aa3b1e1e7820 */ /* 0x000fe20000400000 */
[----:B0-----:R-:W-:Y:S01]  /*34f0*/  FMUL R28, R47, 1.4426950216293334961 ;  /* 0x3fb8aa3b2f1c7820 */ /* 0x001fe20000400000 */
[----:B------:R-:W-:Y:S01]  /*3500*/  FMUL R47, R24, 1.4426950216293334961 ;  /* 0x3fb8aa3b182f7820 */ /* 0x000fe20000400000 */
[----:B------:R-:W-:Y:S01]  /*3510*/  FFMA R24, R54, UR18, -R53 ;  /* 0x0000001236187c23 */ /* 0x000fe20008000835 */
[----:B------:R-:W-:Y:S01]  /*3520*/  FMUL R31, R31, 1.4426950216293334961 ;  /* 0x3fb8aa3b1f1f7820 */ /* 0x000fe20000400000 */
[----:B------:R-:W-:Y:S01]  /*3530*/  FMUL R34, R34, 1.4426950216293334961 ;  /* 0x3fb8aa3b22227820 */ /* 0x000fe20000400000 */
[----:B------:R-:W-:Y:S01]  /*3540*/  FMUL R35, R35, 1.4426950216293334961 ;  /* 0x3fb8aa3b23237820 */ /* 0x000fe20000400000 */
[----:B------:R-:W-:Y:S01]  /*3550*/  FMUL R38, R38, 1.4426950216293334961 ;  /* 0x3fb8aa3b26267820 */ /* 0x000fe20000400000 */
[----:B------:R-:W-:Y:S01]  /*3560*/  FMUL R39, R39, 1.4426950216293334961 ;  /* 0x3fb8aa3b27277820 */ /* 0x000fe20000400000 */
[----:B------:R-:W-:Y:S01]  /*3570*/  FMUL R51, R51, 1.4426950216293334961 ;  /* 0x3fb8aa3b33337820 */ /* 0x000fe20000400000 */
[----:B------:R-:W-:Y:S01]  /*3580*/  FMUL R24, R24, 1.4426950216293334961 ;  /* 0x3fb8aa3b18187820 */ /* 0x000fe20000400000 */
[----:B------:R-:W-:Y:S01]  /*3590*/  FMUL R55, R55, 1.4426950216293334961 ;  /* 0x3fb8aa3b37377820 */ /* 0x000fe20000400000 */
[----:B----4-:R-:W0:Y:S08]  /*35a0*/  MUFU.EX2 R15, R14 ;  /* 0x0000000e000f7308 */ /* 0x010e300000000800 */
[----:B------:R-:W-:Y:S08]  /*35b0*/  MUFU.EX2 R40, R37 ;  /* 0x0000002500287308 */ /* 0x000ff00000000800 */
[----:B------:R-:W-:Y:S08]  /*35c0*/  MUFU.EX2 R48, R36 ;  /* 0x0000002400307308 */ /* 0x000ff00000000800 */
[----:B------:R-:W-:Y:S08]  /*35d0*/  MUFU.EX2 R49, R29 ;  /* 0x0000001d00317308 */ /* 0x000ff00000000800 */
[----:B------:R-:W-:Y:S08]  /*35e0*/  MUFU.EX2 R52, R32 ;  /* 0x0000002000347308 */ /* 0x000ff00000000800 */
[----:B------:R-:W-:Y:S08]  /*35f0*/  MUFU.EX2 R248, R30 ;  /* 0x0000001e00f87308 */ /* 0x000ff00000000800 */
[----:B------:R-:W2:Y:S08]  /*3600*/  MUFU.EX2 R249, R31 ;  /* 0x0000001f00f97308 */ /* 0x000eb00000000800 */
[----:B------:R-:W-:Y:S08]  /*3610*/  MUFU.EX2 R250, R34 ;  /* 0x0000002200fa7308 */ /* 0x000ff00000000800 */
[----:B------:R-:W4:Y:S08]  /*3620*/  MUFU.EX2 R251, R35 ;  /* 0x0000002300fb7308 */ /* 0x000f300000000800 */
[----:B------:R-:W-:Y:S08]  /*3630*/  MUFU.EX2 R18, R38 ;  /* 0x0000002600127308 */ /* 0x000ff00000000800 */
[----:B------:R-:W3:Y:S08]  /*3640*/  MUFU.EX2 R42, R39 ;  /* 0x00000027002a7308 */ /* 0x000ef00000000800 */
[----:B------:R-:W-:Y:S08]  /*3650*/  MUFU.EX2 R19, R19 ;  /* 0x0000001300137308 */ /* 0x000ff00000000800 */
[----:B------:R-:W1:Y:S08]  /*3660*/  MUFU.EX2 R50, R28 ;  /* 0x0000001c00327308 */ /* 0x000e700000000800 */
[----:B------:R-:W-:Y:S08]  /*3670*/  MUFU.EX2 R47, R47 ;  /* 0x0000002f002f7308 */ /* 0x000ff00000000800 */
[----:B------:R-:W1:Y:S08]  /*3680*/  MUFU.EX2 R54, R51 ;  /* 0x0000003300367308 */ /* 0x000e700000000800 */
[----:B------:R2:W-:Y:S08]  /*3690*/  MUFU.EX2 R9, R24 ;  /* 0x0000001800097308 */ /* 0x0005f00000000800 */
[----:B-----5:R-:W5:Y:S01]  /*36a0*/  MUFU.EX2 R10, R55 ;  /* 0x00000037000a7308 */ /* 0x020f620000000800 */
[-C--:B0-----:R-:W-:Y:S01]  /*36b0*/  FMUL R58, R58, R15.reuse ;  /* 0x0000000f3a3a7220 */ /* 0x081fe20000400000 */
[-C--:B------:R-:W-:Y:S01]  /*36c0*/  FMUL R59, R59, R15.reuse ;  /* 0x0000000f3b3b7220 */ /* 0x080fe20000400000 */
        /* <DEDUP_REMOVED lines=13> */
[----:B------:R-:W-:Y:S01]  /*37a0*/  FMUL R87, R87, R15 ;  /* 0x0000000f57577220 */ /* 0x000fe20000400000 */
[----:B--2---:R-:W-:-:S02]  /*37b0*/  F2FP.BF16.F32.PACK_AB R24, R220, R219 ;  /* 0x000000dbdc18723e */ /* 0x004fc400000010ff */
[----:B------:R-:W-:Y:S02]  /*37c0*/  F2FP.BF16.F32.PACK_AB R26, R222, R221 ;  /* 0x000000ddde1a723e */ /* 0x000fe400000010ff */
[----:B------:R-:W-:Y:S02]  /*37d0*/  F2FP.BF16.F32.PACK_AB R28, R237, R223 ;  /* 0x000000dfed1c723e */ /* 0x000fe400000010ff */
[----:B------:R-:W-:Y:S02]  /*37e0*/  F2FP.BF16.F32.PACK_AB R25, R247, R246 ;  /* 0x000000f6f719723e */ /* 0x000fe400000010ff */
[----:B------:R-:W-:Y:S02]  /*37f0*/  F2FP.BF16.F32.PACK_AB R27, R249, R248 ;  /* 0x000000f8f91b723e */ /* 0x000fe400000010ff */
[----:B----4-:R-:W-:Y:S02]  /*3800*/  F2FP.BF16.F32.PACK_AB R29, R251, R250 ;  /* 0x000000fafb1d723e */ /* 0x010fe400000010ff */
[----:B------:R-:W-:-:S02]  /*3810*/  F2FP.BF16.F32.PACK_AB R30, R40, R239 ;  /* 0x000000ef281e723e */ /* 0x000fc400000010ff */
[----:B---3--:R-:W-:Y:S02]  /*3820*/  F2FP.BF16.F32.PACK_AB R31, R42, R18 ;  /* 0x000000122a1f723e */ /* 0x008fe400000010ff */
[----:B------:R-:W-:Y:S02]  /*3830*/  F2FP.BF16.F32.PACK_AB R32, R44, R41 ;  /* 0x000000292c20723e */ /* 0x000fe400000010ff */
[----:B------:R-:W-:Y:S02]  /*3840*/  F2FP.BF16.F32.PACK_AB R33, R46, R43 ;  /* 0x0000002b2e21723e */ /* 0x000fe400000010ff */
[----:B------:R-:W-:Y:S02]  /*3850*/  F2FP.BF16.F32.PACK_AB R34, R48, R45 ;  /* 0x0000002d3022723e */ /* 0x000fe400000010ff */
[----:B-1----:R-:W-:Y:S02]  /*3860*/  F2FP.BF16.F32.PACK_AB R35, R50, R19 ;  /* 0x000000133223723e */ /* 0x002fe400000010ff */
[----:B------:R-:W-:-:S02]  /*3870*/  F2FP.BF16.F32.PACK_AB R36, R52, R49 ;  /* 0x000000313424723e */ /* 0x000fc400000010ff */
[----:B------:R-:W-:Y:S02]  /*3880*/  F2FP.BF16.F32.PACK_AB R37, R54, R47 ;  /* 0x0000002f3625723e */ /* 0x000fe400000010ff */
[----:B------:R-:W-:Y:S02]  /*3890*/  F2FP.BF16.F32.PACK_AB R38, R4, R243 ;  /* 0x000000f30426723e */ /* 0x000fe400000010ff */
[----:B-----5:R-:W-:Y:S01]  /*38a0*/  F2FP.BF16.F32.PACK_AB R39, R10, R9 ;  /* 0x000000090a27723e */ /* 0x020fe200000010ff */
[----:B------:R-:W-:Y:S06]  /*38b0*/  BAR.SYNC.DEFER_BLOCKING 0x0 ;  /* 0x0000000000007b1d */ /* 0x000fec0000010000 */
[----:B------:R-:W-:-:S06]  /*38c0*/  WARPGROUP.ARRIVE ;  /* 0x00000000000079c5 */ /* 0x000fcc0000000000 */
[----:B------:R-:W-:Y:S04]  /*38d0*/  HGMMA.64x64x16.F32.BF16 R56, R24, gdesc[UR12], R56 ;  /* 0x00e0000c18387df0 */ /* 0x000fe80008701838 */
[----:B------:R-:W-:Y:S01]  /*38e0*/  HGMMA.64x64x16.F32.BF16 R56, R28, gdesc[UR8], R56 ;  /* 0x00e000081c387df0 */ /* 0x000fe20008701838 */
[----:B------:R-:W-:Y:S01]  /*38f0*/  FADD R220, R219, R220 ;  /* 0x000000dcdbdc7221 */ /* 0x000fe20000000000 */
[----:B------:R-:W-:-:S03]  /*3900*/  FADD R247, R246, R247 ;  /* 0x000000f7f6f77221 */ /* 0x000fc60000000000 */
        /* <DEDUP_REMOVED lines=11> */
[----:B------:R-:W-:Y:S01]  /*39c0*/  HGMMA.64x64x16.F32.BF16 R56, R32, gdesc[UR20], R56 ;  /* 0x00e0001420387df0 */ /* 0x000fe20008701838 */
[----:B------:R-:W-:Y:S02]  /*39d0*/  FADD R42, R42, R251 ;  /* 0x000000fb2a2a7221 */ /* 0x000fe40000000000 */
[----:B------:R-:W-:Y:S02]  /*39e0*/  FADD R41, R41, R40 ;  /* 0x0000002829297221 */ /* 0x000fe40000000000 */
[----:B------:R-:W-:Y:S02]  /*39f0*/  FADD R43, R43, R42 ;  /* 0x0000002a2b2b7221 */ /* 0x000fe40000000000 */
[----:B------:R-:W-:Y:S02]  /*3a00*/  FADD R44, R44, R41 ;  /* 0x000000292c2c7221 */ /* 0x000fe40000000000 */
[----:B------:R-:W-:-:S02]  /*3a10*/  FADD R46, R46, R43 ;  /* 0x0000002b2e2e7221 */ /* 0x000fc40000000000 */
[----:B------:R-:W-:Y:S02]  /*3a20*/  FADD R45, R45, R44 ;  /* 0x0000002c2d2d7221 */ /* 0x000fe40000000000 */
        /* <DEDUP_REMOVED lines=10> */
[----:B------:R-:W-:-:S03]  /*3ad0*/  FADD R9, R10, R9 ;  /* 0x000000090a097221 */ /* 0x000fc60000000000 */
[----:B------:R-:W0:Y:S04]  /*3ae0*/  SHFL.BFLY PT, R4, R243, 0x2, 0x1f ;  /* 0x0c401f00f3047f89 */ /* 0x000e2800000e0000 */
[----:B------:R-:W1:Y:S01]  /*3af0*/  SHFL.BFLY PT, R10, R9, 0x2, 0x1f ;  /* 0x0c401f00090a7f89 */ /* 0x000e6200000e0000 */
[----:B------:R-:W-:Y:S01]  /*3b00*/  HGMMA.64x64x16.F32.BF16 R56, R36, gdesc[UR24], R56, gsb0 ;  /* 0x00e0001824387df0 */ /* 0x000fe20008001838 */
[----:B0-----:R-:W-:Y:S01]  /*3b10*/  FADD R4, R243, R4 ;  /* 0x00000004f3047221 */ /* 0x001fe20000000000 */
[----:B-1----:R-:W-:-:S04]  /*3b20*/  FADD R12, R9, R10 ;  /* 0x0000000a090c7221 */ /* 0x002fc80000000000 */
[----:B------:R-:W0:Y:S04]  /*3b30*/  SHFL.BFLY PT, R11, R4, 0x1, 0x1f ;  /* 0x0c201f00040b7f89 */ /* 0x000e2800000e0000 */
[----:B------:R-:W1:Y:S01]  /*3b40*/  SHFL.BFLY PT, R13, R12, 0x1, 0x1f ;  /* 0x0c201f000c0d7f89 */ /* 0x000e6200000e0000 */
[----:B------:R-:W-:-:S06]  /*3b50*/  UIADD3 UR4, UR4, 0x40, URZ ;  /* 0x0000004004047890 */ /* 0x000fcc000fffe03f */
[----:B------:R-:W-:Y:S01]  /*3b60*/  ISETP.LE.AND P0, PT, R140, UR4, PT ;  /* 0x000000048c007c0c */ /* 0x000fe2000bf03270 */
[----:B------:R-:W-:Y:S01]  /*3b70*/  IMAD R5, R143, 0x40, R5 ;  /* 0x000000408f057824 */ /* 0x000fe200078e0205 */
[----:B------:R-:W-:Y:S01]  /*3b80*/  MOV R9, R53 ;  /* 0x0000003500097202 */ /* 0x000fe20000000f00 */
[----:B------:R-:W-:Y:S02]  /*3b90*/  IMAD R6, R141, 0x40, R6 ;  /* 0x000000408d067824 */ /* 0x000fe400078e0206 */
[----:B0-----:R-:W-:Y:S01]  /*3ba0*/  FADD R10, R4, R11 ;  /* 0x0000000b040a7221 */ /* 0x001fe20000000000 */
[----:B-1----:R-:W-:-:S03]  /*3bb0*/  FADD R14, R12, R13 ;  /* 0x0000000d0c0e7221 */ /* 0x002fc60000000000 */
[----:B------:R-:W-:Y:S01]  /*3bc0*/  FFMA R7, R245, R7, R10 ;  /* 0x00000007f5077223 */ /* 0x000fe2000000000a */
[----:B------:R-:W-:Y:S02]  /*3bd0*/  IMAD.MOV.U32 R4, RZ, RZ, R218 ;  /* 0x000000ffff047224 */ /* 0x000fe400078e00da */
[----:B------:R-:W-:Y:S01]  /*3be0*/  FFMA R8, R15, R8, R14 ;  /* 0x000000080f087223 */ /* 0x000fe2000000000e */
[----:B------:R-:W-:Y:S02]  /*3bf0*/  WARPGROUP.DEPBAR.LE gsb0, 0x0 ;  /* 0x00008000000079c5 */ /* 0x000fe40000010000 */
[----:B------:R-:W-:Y:S05]  /*3c00*/  @!P0 BRA `(.L_x_1) ;  /* 0xffffffe000448947 */ /* 0x000fea000383ffff */
.L_x_0:
[----:B------:R-:W-:Y:S02]  /*3c10*/  IMAD.MOV.U32 R16, RZ, RZ, R8 ;  /* 0x000000ffff107224 */ /* 0x000fe400078e0008 */
[----:B-1----:R-:W-:Y:S01]  /*3c20*/  FMUL R4, R83, 0.25 ;  /* 0x3e80000053047820 */ /* 0x002fe20000400000 */
[----:B------:R-:W-:Y:S01]  /*3c30*/  FMUL R3, R86, 0.25 ;  /* 0x3e80000056037820 */ /* 0x000fe20000400000 */
[----:B------:R-:W-:Y:S01]  /*3c40*/  FMUL R2, R87, 0.25 ;  /* 0x3e80000057027820 */ /* 0x000fe20000400000 */
[----:B------:R-:W-:Y:S01]  /*3c50*/  FMUL R5, R82, 0.25 ;  /* 0x3e80000052057820 */ /* 0x000fe20000400000 */
[----:B------:R-:W-:Y:S01]  /*3c60*/  FSETP.GT.AND P0, PT, |R16|, 8.50705917302346158658e+37, PT ;  /* 0x7e8000001000780b */ /* 0x000fe20003f04200 */
[----:B------:R-:W-:Y:S01]  /*3c70*/  FMUL R9, R62, 0.25 ;  /* 0x3e8000003e097820 */ /* 0x000fe20000400000 */
[----:B------:R-:W0:Y:S01]  /*3c80*/  LDC R88, c[0x0][0x278] ;  /* 0x00009e00ff587b82 */ /* 0x000e220000000800 */
[----:B------:R-:W-:Y:S01]  /*3c90*/  LOP3.LUT R10, R252, 0x8, RZ, 0xc0, !PT ;  /* 0x00000008fc0a7812 */ /* 0x000fe200078ec0ff */
[----:B------:R-:W-:Y:S01]  /*3ca0*/  FMUL R6, R71, 0.25 ;  /* 0x3e80000047067820 */ /* 0x000fe20000400000 */
[----:B------:R-:W-:Y:S01]  /*3cb0*/  FSEL R14, R4, R83, P0 ;  /* 0x00000053040e7208 */ /* 0x000fe20000000000 */
        /* <DEDUP_REMOVED lines=12> */
[----:B------:R-:W-:Y:S01]  /*3d80*/  IMAD.MOV.U32 R63, RZ, RZ, R7 ;  /* 0x000000ffff3f7224 */ /* 0x000fe200078e0007 */
[----:B------:R-:W-:Y:S01]  /*3d90*/  FSEL R18, R2, R79, P0 ;  /* 0x0000004f02127208 */ /* 0x000fe20000000000 */
[----:B------:R-:W-:Y:S01]  /*3da0*/  FMUL R2, R67, 0.25 ;  /* 0x3e80000043027820 */ /* 0x000fe20000400000 */
[----:B------:R-:W-:Y:S01]  /*3db0*/  FSEL R70, R3, R70, P0 ;  /* 0x0000004603467208 */ /* 0x000fe20000000000 */
[----:B------:R-:W-:Y:S01]  /*3dc0*/  FMUL R4, R59, 0.25 ;  /* 0x3e8000003b047820 */ /* 0x000fe20000400000 */
[----:B------:R-:W-:Y:S01]  /*3dd0*/  FMUL R3, R84, 0.25 ;  /* 0x3e80000054037820 */ /* 0x000fe20000400000 */
[----:B------:R-:W-:Y:S01]  /*3de0*/  FSETP.GT.AND P1, PT, |R63|, 8.50705917302346158658e+37, PT ;  /* 0x7e8000003f00780b */ /* 0x000fe20003f24200 */
[----:B------:R-:W-:Y:S01]  /*3df0*/  ULDC.64 UR4, c[0x0][0x270] ;  /* 0x00009c0000047ab9 */ /* 0x000fe20000000a00 */
[----:B------:R-:W-:Y:S01]  /*3e00*/  FSEL R74, R5, R74, P0 ;  /* 0x0000004a054a7208 */ /* 0x000fe20000000000 */
[----:B------:R-:W-:Y:S01]  /*3e10*/  FMUL R5, R66, 0.25 ;  /* 0x3e80000042057820 */ /* 0x000fe20000400000 */
[----:B------:R-:W-:Y:S01]  /*3e20*/  FSEL R24, R2, R67, P0 ;  /* 0x0000004302187208 */ /* 0x000fe20000000000 */
[----:B------:R-:W-:Y:S01]  /*3e30*/  FMUL R2, R85, 0.25 ;  /* 0x3e80000055027820 */ /* 0x000fe20000400000 */
[----:B------:R-:W-:Y:S01]  /*3e40*/  FSEL R62, R9, R62, P0 ;  /* 0x0000003e093e7208 */ /* 0x000fe20000000000 */
[----:B------:R-:W-:Y:S01]  /*3e50*/  UIMAD UR4, UR6, UR4, URZ ;  /* 0x00000004060472a4 */ /* 0x000fe2000f8e023f */
        /* <DEDUP_REMOVED lines=27> */
[----:B------:R-:W-:Y:S01]  /*4010*/  IMAD.SHL.U32 R3, R252, 0x8, RZ ;  /* 0x00000008fc037824 */ /* 0x000fe200078e00ff */
[----:B------:R-:W-:Y:S01]  /*4020*/  FSEL R27, R5, R68, P1 ;  /* 0x00000044051b7208 */ /* 0x000fe20000800000 */
[----:B------:R-:W-:Y:S01]  /*4030*/  FMUL R5, R60, 0.25 ;  /* 0x3e8000003c057820 */ /* 0x000fe20000400000 */
[----:B------:R-:W-:-:S02]  /*4040*/  SHF.R.U32.HI R7, RZ, 0x6, R252 ;  /* 0x00000006ff077819 */ /* 0x000fc400000116fc */
[----:B------:R-:W-:Y:S02]  /*4050*/  FSEL R61, R2, R61, P1 ;  /* 0x0000003d023d7208 */ /* 0x000fe40000800000 */
[----:B------:R-:W-:Y:S02]  /*4060*/  FSEL R57, R4, R57, P1 ;  /* 0x0000003904397208 */ /* 0x000fe40000800000 */
[----:B------:R-:W-:Y:S02]  /*4070*/  LOP3.LUT R2, R252, 0x7, RZ, 0xc0, !PT ;  /* 0x00000007fc027812 */ /* 0x000fe400078ec0ff */
[----:B------:R-:W-:Y:S01]  /*4080*/  LOP3.LUT R4, R3, 0x380, RZ, 0xc0, !PT ;  /* 0x0000038003047812 */ /* 0x000fe200078ec0ff */
[----:B------:R-:W-:Y:S01]  /*4090*/  FMUL R3, R56, 0.25 ;  /* 0x3e80000038037820 */ /* 0x000fe20000400000 */
[----:B------:R-:W-:Y:S02]  /*40a0*/  SGXT.U32 R7, R7, 0x1 ;  /* 0x000000010707781a */ /* 0x000fe40000000000 */
[----:B------:R-:W-:-:S02]  /*40b0*/  FSEL R35, R5, R60, P1 ;  /* 0x0000003c05237208 */ /* 0x000fc40000800000 */
[----:B------:R-:W-:Y:S01]  /*40c0*/  LEA R5, R2, UR7, 0x4 ;  /* 0x0000000702057c11 */ /* 0x000fe2000f8e20ff */
[----:B0-----:R-:W-:Y:S01]  /*40d0*/  IMAD R36, R7, R88, RZ ;  /* 0x0000005807247224 */ /* 0x001fe200078e02ff */
[----:B------:R-:W-:Y:S01]  /*40e0*/  FSEL R41, R3, R56, P1 ;  /* 0x0000003803297208 */ /* 0x000fe20000800000 */
[C---:B------:R-:W-:Y:S01]  /*40f0*/  FMUL R3, R16.reuse, 8388608 ;  /* 0x4b00000010037820 */ /* 0x040fe20000400000 */
[----:B------:R-:W-:Y:S01]  /*4100*/  BAR.SYNC.DEFER_BLOCKING 0x0 ;  /* 0x0000000000007b1d */ /* 0x000fe20000010000 */
[----:B------:R-:W-:Y:S01]  /*4110*/  FSETP.GEU.AND P3, PT, R16, 1.175494350822287508e-38, PT ;  /* 0x008000001000780b */ /* 0x000fe20003f6e000 */
[--C-:B------:R-:W-:Y:S01]  /*4120*/  IMAD R7, R2, -0x8, R5.reuse ;  /* 0xfffffff802077824 */ /* 0x100fe200078e0205 */
[----:B------:R-:W-:Y:S01]  /*4130*/  FSETP.GEU.AND P4, PT, |R16|, 1.175494350822287508e-38, PT ;  /* 0x008000001000780b */ /* 0x000fe20003f8e200 */
[----:B------:R-:W-:Y:S01]  /*4140*/  IMAD R5, R10, 0x80, R5 ;  /* 0x000000800a057824 */ /* 0x000fe200078e0205 */
[----:B------:R-:W-:Y:S01]  /*4150*/  FSEL R60, R3, R16, !P3 ;  /* 0x00000010033c7208 */ /* 0x000fe20005800000 */
[----:B------:R-:W-:Y:S01]  /*4160*/  IMAD.SHL.U32 R2, R252, 0x4, RZ ;  /* 0x00000004fc027824 */ /* 0x000fe200078e00ff */
[----:B------:R-:W-:Y:S01]  /*4170*/  FSETP.GEU.AND P2, PT, R63, 1.175494350822287508e-38, PT ;  /* 0x008000003f00780b */ /* 0x000fe20003f4e000 */
[----:B------:R-:W-:-:S02]  /*4180*/  IMAD.IADD R56, R4, 0x1, R5 ;  /* 0x0000000104387824 */ /* 0x000fc400078e0205 */
[----:B------:R-:W-:Y:S01]  /*4190*/  @P0 FMUL R16, R16, 0.25 ;  /* 0x3e80000010100820 */ /* 0x000fe20000400000 */
[----:B------:R-:W-:Y:S01]  /*41a0*/  VIADD R5, R60, 0xc0cafb0d ;  /* 0xc0cafb0d3c057836 */ /* 0x000fe20000000000 */
[----:B------:R-:W-:Y:S01]  /*41b0*/  LOP3.LUT R4, R2, 0xc0, RZ, 0xc0, !PT ;  /* 0x000000c002047812 */ /* 0x000fe200078ec0ff */
[C---:B------:R-:W-:Y:S01]  /*41c0*/  FMUL R2, R63.reuse, 8388608 ;  /* 0x4b0000003f027820 */ /* 0x040fe20000400000 */
[----:B------:R-:W-:Y:S01]  /*41d0*/  FSEL R22, R6, R71, P0 ;  /* 0x0000004706167208 */ /* 0x000fe20000000000 */
[----:B------:R-:W-:Y:S01]  /*41e0*/  IMAD R38, R88, 0x2, R36 ;  /* 0x0000000258267824 */ /* 0x000fe200078e0224 */
[----:B------:R-:W-:Y:S01]  /*41f0*/  FSETP.GEU.AND P0, PT, |R63|, 1.175494350822287508e-38, PT ;  /* 0x008000003f00780b */ /* 0x000fe20003f0e200 */
[----:B------:R-:W-:Y:S01]  /*4200*/  IMAD.IADD R11, R4, 0x1, R7 ;  /* 0x00000001040b7824 */ /* 0x000fe200078e0207 */
[----:B------:R-:W-:Y:S01]  /*4210*/  FSEL R75, R2, R63, !P2 ;  /* 0x0000003f024b7208 */ /* 0x000fe20005000000 */
[----:B------:R-:W-:Y:S01]  /*4220*/  @!P4 FMUL R16, R16, 16777216 ;  /* 0x4b8000001010c820 */ /* 0x000fe20000400000 */
[----:B------:R-:W-:Y:S01]  /*4230*/  LOP3.LUT R7, R5, 0xff800000, RZ, 0xc0, !PT ;  /* 0xff80000005077812 */ /* 0x000fe200078ec0ff */
[----:B------:R-:W-:Y:S01]  /*4240*/  @!P4 FMUL R12, R12, 16777216 ;  /* 0x4b8000000c0cc820 */ /* 0x000fe20000400000 */
[C---:B------:R-:W-:Y:S01]  /*4250*/  IADD3 R2, R75.reuse, -0x3f3504f3, RZ ;  /* 0xc0cafb0d4b027810 */ /* 0x040fe20007ffe0ff */
[----:B------:R-:W-:Y:S01]  /*4260*/  @!P4 FMUL R86, R86, 16777216 ;  /* 0x4b8000005656c820 */ /* 0x000fe20000400000 */
[----:B------:R-:W-:Y:S01]  /*4270*/  FSEL R5, RZ, -23, P3 ;  /* 0xc1b80000ff057808 */ /* 0x000fe20001800000 */
[----:B------:R-:W-:Y:S01]  /*4280*/  @!P4 FMUL R14, R14, 16777216 ;  /* 0x4b8000000e0ec820 */ /* 0x000fe20000400000 */
[----:B------:R-:W-:Y:S01]  /*4290*/  I2FP.F32.S32 R8, R7 ;  /* 0x0000000700087245 */ /* 0x000fe20000201400 */
[----:B------:R-:W-:Y:S01]  /*42a0*/  @!P4 FMUL R82, R82, 16777216 ;  /* 0x4b8000005252c820 */ /* 0x000fe20000400000 */
[----:B------:R-:W-:Y:S01]  /*42b0*/  LOP3.LUT R4, R2, 0xff800000, RZ, 0xc0, !PT ;  /* 0xff80000002047812 */ /* 0x000fe200078ec0ff */
[----:B------:R-:W-:Y:S01]  /*42c0*/  @!P4 FMUL R18, R18, 16777216 ;  /* 0x4b8000001212c820 */ /* 0x000fe20000400000 */
[----:B------:R-:W-:Y:S01]  /*42d0*/  LEA.HI R2, R10, R11, RZ, 0x1f ;  /* 0x0000000b0a027211 */ /* 0x000fe200078ff8ff */
[----:B------:R-:W-:Y:S01]  /*42e0*/  FFMA.FTZ R10, R8, 1.1920928955078125e-07, R5 ;  /* 0x34000000080a7823 */ /* 0x000fe20000010005 */
[----:B------:R-:W-:Y:S01]  /*42f0*/  I2FP.F32.S32 R6, R4 ;  /* 0x0000000400067245 */ /* 0x000fe20000201400 */
[----:B------:R-:W0:Y:S01]  /*4300*/  MUFU.RCP R5, R16 ;  /* 0x0000001000057308 */ /* 0x000e220000001000 */
[----:B------:R-:W-:-:S02]  /*4310*/  IMAD.IADD R4, R75, 0x1, -R4 ;  /* 0x000000014b047824 */ /* 0x000fc400078e0a04 */
[----:B------:R-:W-:Y:S01]  /*4320*/  @!P4 FMUL R78, R78, 16777216 ;  /* 0x4b8000004e4ec820 */ /* 0x000fe20000400000 */
        /* <DEDUP_REMOVED lines=10> */
[----:B------:R-:W-:Y:S01]  /*43d0*/  FADD R8, R4, -1 ;  /* 0xbf80000004087421 */ /* 0x000fe20000000000 */
[----:B------:R-:W-:-:S02]  /*43e0*/  IMAD.IADD R7, R60, 0x1, -R7 ;  /* 0x000000013c077824 */ /* 0x000fc400078e0a07 */
[----:B------:R-:W-:Y:S01]  /*43f0*/  @P1 FMUL R63, R63, 0.25 ;  /* 0x3e8000003f3f1820 */ /* 0x000fe20000400000 */
[----:B------:R-:W-:Y:S01]  /*4400*/  FSEL R3, RZ, -23, P2 ;  /* 0xc1b80000ff037808 */ /* 0x000fe20001000000 */
[C---:B0-----:R-:W-:Y:S01]  /*4410*/  FMUL R13, R5.reuse, R12 ;  /* 0x0000000c050d7220 */ /* 0x041fe20000400000 */
[----:B------:R-:W-:Y:S02]  /*4420*/  IMAD.MOV.U32 R12, RZ, RZ, 0x3dc6b27f ;  /* 0x3dc6b27fff0c7424 */ /* 0x000fe400078e00ff */
[C---:B------:R-:W-:Y:S01]  /*4430*/  FMUL R86, R5.reuse, R86 ;  /* 0x0000005605567220 */ /* 0x040fe20000400000 */
        /* <DEDUP_REMOVED lines=13> */
[----:B------:R-:W-:Y:S01]  /*4510*/  FMUL R39, R5, R58 ;  /* 0x0000003a05277220 */ /* 0x000fe20000400000 */
[-C--:B------:R-:W-:Y:S01]  /*4520*/  FFMA.FTZ R5, R8, R12.reuse, -0.16845393180847167969 ;  /* 0xbe2c7f3008057423 */ /* 0x080fe2000001000c */
[----:B------:R-:W-:Y:S01]  /*4530*/  FADD R11, R7, -1 ;  /* 0xbf800000070b7421 */ /* 0x000fe20000000000 */
[----:B------:R-:W-:Y:S01]  /*4540*/  @!P0 FMUL R63, R63, 16777216 ;  /* 0x4b8000003f3f8820 */ /* 0x000fe20000400000 */
[----:B------:R-:W-:Y:S01]  /*4550*/  FFMA.FTZ R3, R6, 1.1920928955078125e-07, R3 ;  /* 0x3400000006037823 */ /* 0x000fe20000010003 */
[C---:B------:R-:W-:Y:S01]  /*4560*/  FFMA.FTZ R5, R8.reuse, R5, 0.1716887056827545166 ;  /* 0x3e2fcf2a08057423 */ /* 0x040fe20000010005 */
[----:B------:R-:W-:Y:S01]  /*4570*/  FFMA.FTZ R4, R11, R12, -0.16845393180847167969 ;  /* 0xbe2c7f300b047423 */ /* 0x000fe2000001000c */
[----:B------:R-:W0:Y:S01]  /*4580*/  MUFU.RCP R6, R63 ;  /* 0x0000003f00067308 */ /* 0x000e220000001000 */
[----:B------:R-:W-:Y:S01]  /*4590*/  @!P0 FMUL R85, R85, 16777216 ;  /* 0x4b80000055558820 */ /* 0x000fe20000400000 */
[C---:B------:R-:W-:Y:S01]  /*45a0*/  FFMA.FTZ R5, R8.reuse, R5, -0.17900948226451873779 ;  /* 0xbe374e4308057423 */ /* 0x040fe20000010005 */
[----:B------:R-:W-:Y:S01]  /*45b0*/  FFMA.FTZ R4, R11, R4, 0.1716887056827545166 ;  /* 0x3e2fcf2a0b047423 */ /* 0x000fe20000010004 */
[----:B------:R-:W-:Y:S01]  /*45c0*/  @!P0 FMUL R9, R9, 16777216 ;  /* 0x4b80000009098820 */ /* 0x000fe20000400000 */
[----:B------:R-:W-:Y:S01]  /*45d0*/  @!P0 FMUL R81, R81, 16777216 ;  /* 0x4b80000051518820 */ /* 0x000fe20000400000 */
[C---:B------:R-:W-:Y:S01]  /*45e0*/  FFMA.FTZ R5, R8.reuse, R5, 0.20512372255325317383 ;  /* 0x3e520bf408057423 */ /* 0x040fe20000010005 */
[----:B------:R-:W-:Y:S01]  /*45f0*/  FFMA.FTZ R4, R11, R4, -0.17900948226451873779 ;  /* 0xbe374e430b047423 */ /* 0x000fe20000010004 */
[----:B------:R-:W-:Y:S01]  /*4600*/  @!P0 FMUL R17, R17, 16777216 ;  /* 0x4b80000011118820 */ /* 0x000fe20000400000 */
[----:B------:R-:W-:Y:S01]  /*4610*/  @!P0 FMUL R77, R77, 16777216 ;  /* 0x4b8000004d4d8820 */ /* 0x000fe20000400000 */
[C---:B------:R-:W-:Y:S01]  /*4620*/  FFMA.FTZ R5, R8.reuse, R5, -0.24046532809734344482 ;  /* 0xbe763c8b08057423 */ /* 0x040fe20000010005 */
[----:B------:R-:W-:Y:S01]  /*4630*/  FFMA.FTZ R4, R11, R4, 0.20512372255325317383 ;  /* 0x3e520bf40b047423 */ /* 0x000fe20000010004 */
[----:B------:R-:W-:Y:S01]  /*4640*/  @!P0 FMUL R21, R21, 16777216 ;  /* 0x4b80000015158820 */ /* 0x000fe20000400000 */
[----:B------:R-:W-:Y:S01]  /*4650*/  @!P0 FMUL R73, R73, 16777216 ;  /* 0x4b80000049498820 */ /* 0x000fe20000400000 */
[C---:B------:R-:W-:Y:S01]  /*4660*/  FFMA.FTZ R5, R8.reuse, R5, 0.28857114911079406738 ;  /* 0x3e93bf9908057423 */ /* 0x040fe20000010005 */
[----:B------:R-:W-:Y:S01]  /*4670*/  @!P0 FMUL R25, R25, 16777216 ;  /* 0x4b80000019198820 */ /* 0x000fe20000400000 */
[----:B------:R-:W-:Y:S01]  /*4680*/  @!P0 FMUL R69, R69, 16777216 ;  /* 0x4b80000045458820 */ /* 0x000fe20000400000 */
[----:B------:R-:W-:Y:S01]  /*4690*/  @!P0 FMUL R27, R27, 16777216 ;  /* 0x4b8000001b1b8820 */ /* 0x000fe20000400000 */
[C---:B------:R-:W-:Y:S01]  /*46a0*/  FFMA.FTZ R5, R8.reuse, R5, -0.36067417263984680176 ;  /* 0xbeb8aa4908057423 */ /* 0x040fe20000010005 */
[----:B------:R-:W-:Y:S01]  /*46b0*/  @!P0 FMUL R65, R65, 16777216 ;  /* 0x4b80000041418820 */ /* 0x000fe20000400000 */
[----:B------:R-:W-:Y:S01]  /*46c0*/  @!P0 FMUL R33, R33, 16777216 ;  /* 0x4b80000021218820 */ /* 0x000fe20000400000 */
[----:B------:R-:W-:Y:S01]  /*46d0*/  @!P0 FMUL R61, R61, 16777216 ;  /* 0x4b8000003d3d8820 */ /* 0x000fe20000400000 */
[----:B------:R-:W-:Y:S01]  /*46e0*/  @!P0 FMUL R35, R35, 16777216 ;  /* 0x4b80000023238820 */ /* 0x000fe20000400000 */
[----:B------:R-:W-:Y:S01]  /*46f0*/  @!P0 FMUL R57, R57, 16777216 ;  /* 0x4b80000039398820 */ /* 0x000fe20000400000 */
[----:B------:R-:W-:Y:S01]  /*4700*/  @!P0 FMUL R41, R41, 16777216 ;  /* 0x4b80000029298820 */ /* 0x000fe20000400000 */
[C---:B------:R-:W-:Y:S01]  /*4710*/  FFMA.FTZ R4, R11.reuse, R4, -0.24046532809734344482 ;  /* 0xbe763c8b0b047423 */ /* 0x040fe20000010004 */
[----:B------:R-:W-:Y:S01]  /*4720*/  FFMA.FTZ R7, R8, R5, 0.48089820146560668945 ;  /* 0x3ef6384a08077423 */ /* 0x000fe20000010005 */
[C---:B0-----:R-:W-:Y:S01]  /*4730*/  FMUL R85, R6.reuse, R85 ;  /* 0x0000005506557220 */ /* 0x041fe20000400000 */
        /* <DEDUP_REMOVED lines=15> */
[----:B------:R-:W-:Y:S01]  /*4830*/  FFMA.FTZ R6, R11, R4, 0.28857114911079406738 ;  /* 0x3e93bf990b067423 */ /* 0x000fe20000010004 */
[----:B------:R-:W-:Y:S01]  /*4840*/  FFMA.FTZ R7, R8, R7, -0.72134751081466674805 ;  /* 0xbf38aa3b08077423 */ /* 0x000fe20000010007 */
[----:B------:R-:W-:-:S02]  /*4850*/  ISETP.GE.U32.AND P1, PT, R75, 0x7f800000, PT ;  /* 0x7f8000004b00780c */ /* 0x000fc40003f26070 */
[----:B------:R-:W-:Y:S01]  /*4860*/  FFMA.FTZ R6, R11, R6, -0.36067417263984680176 ;  /* 0xbeb8aa490b067423 */ /* 0x000fe20000010006 */
[C---:B------:R-:W-:Y:S01]  /*4870*/  FMUL R7, R8.reuse, R7 ;  /* 0x0000000708077220 */ /* 0x040fe20000400000 */
[----:B------:R-:W-:Y:S02]  /*4880*/  F2FP.BF16.F32.PACK_AB R5, R61, R12 ;  /* 0x0000000c3d05723e */ /* 0x000fe400000010ff */
[----:B------:R-:W-:Y:S01]  /*4890*/  FFMA.FTZ R12, R11, R6, 0.48089820146560668945 ;  /* 0x3ef6384a0b0c7423 */ /* 0x000fe20000010006 */
[----:B------:R-:W-:Y:S01]  /*48a0*/  FMUL R9, R8, R7 ;  /* 0x0000000708097220 */ /* 0x000fe20000400000 */
[----:B------:R-:W-:Y:S02]  /*48b0*/  F2FP.BF16.F32.PACK_AB R4, R35, R34 ;  /* 0x000000222304723e */ /* 0x000fe400000010ff */
[----:B------:R-:W-:Y:S01]  /*48c0*/  F2FP.BF16.F32.PACK_AB R6, R62, R39 ;  /* 0x000000273e06723e */ /* 0x000fe200000010ff */
[C---:B------:R-:W-:Y:S01]  /*48d0*/  FFMA.FTZ R12, R11.reuse, R12, -0.72134751081466674805 ;  /* 0xbf38aa3b0b0c7423 */ /* 0x040fe2000001000c */
[----:B------:R-:W-:Y:S01]  /*48e0*/  F2FP.BF16.F32.PACK_AB R7, R32, R37 ;  /* 0x000000252007723e */ /* 0x000fe200000010ff */
[----:B------:R-:W-:Y:S01]  /*48f0*/  FFMA.FTZ R8, R8, 1.4426950216293334961, R9 ;  /* 0x3fb8aa3b08087823 */ /* 0x000fe20000010009 */
[----:B------:R-:W-:Y:S01]  /*4900*/  ISETP.GE.U32.AND P2, PT, R60, 0x7f800000, PT ;  /* 0x7f8000003c00780c */ /* 0x000fe20003f46070 */
[----:B------:R-:W-:Y:S01]  /*4910*/  FMUL R12, R11, R12 ;  /* 0x0000000c0b0c7220 */ /* 0x000fe20000400000 */
[C---:B------:R-:W-:Y:S01]  /*4920*/  LEA R40, R88.reuse, R38, 0x1 ;  /* 0x0000002658287211 */ /* 0x040fe200078e08ff */
[----:B------:R0:W-:Y:S01]  /*4930*/  STSM.16.M88.4 [R56], R4 ;  /* 0x0000000438007844 */ /* 0x0001e20000000200 */
[----:B------:R-:W-:Y:S01]  /*4940*/  FADD R3, R3, R8 ;  /* 0x0000000803037221 */ /* 0x000fe20000000000 */
[----:B------:R-:W-:Y:S01]  /*4950*/  FMUL R12, R11, R12 ;  /* 0x0000000c0b0c7220 */ /* 0x000fe20000400000 */
[----:B------:R-:W-:Y:S01]  /*4960*/  @P1 MOV R8, 0x7f800000 ;  /* 0x7f80000000081802 */ /* 0x000fe20000000f00 */
[C---:B------:R-:W-:Y:S01]  /*4970*/  IMAD R42, R88.reuse, 0x2, R40 ;  /* 0x00000002582a7824 */ /* 0x040fe200078e0228 */
[----:B------:R-:W-:Y:S01]  /*4980*/  F2FP.BF16.F32.PACK_AB R24, R21, R24 ;  /* 0x000000181518723e */ /* 0x000fe200000010ff */
[----:B------:R-:W-:Y:S01]  /*4990*/  FFMA.FTZ R11, R11, 1.4426950216293334961, R12 ;  /* 0x3fb8aa3b0b0b7823 */ /* 0x000fe2000001000c */
[----:B------:R-:W-:Y:S01]  /*49a0*/  F2FP.BF16.F32.PACK_AB R25, R77, R22 ;  /* 0x000000164d19723e */ /* 0x000fe200000010ff */
[----:B------:R-:W-:-:S02]  /*49b0*/  IMAD R43, R88, 0x2, R42 ;  /* 0x00000002582b7824 */ /* 0x000fc400078e022a */
[----:B------:R-:W-:Y:S01]  /*49c0*/  @P1 FFMA.FTZ R3, R75, R8, +INF ;  /* 0x7f8000004b031423 */ /* 0x000fe20000010008 */
[----:B------:R-:W-:Y:S02]  /*49d0*/  @P2 IMAD.MOV.U32 R9, RZ, RZ, 0x7f800000 ;  /* 0x7f800000ff092424 */ /* 0x000fe400078e00ff */
[----:B------:R-:W-:Y:S01]  /*49e0*/  FADD R52, R10, R11 ;  /* 0x0000000b0a347221 */ /* 0x000fe20000000000 */
[----:B------:R-:W-:Y:S01]  /*49f0*/  F2FP.BF16.F32.PACK_AB R8, R27, R30 ;  /* 0x0000001e1b08723e */ /* 0x000fe200000010ff */
[----:B------:R-:W1:Y:S01]  /*4a00*/  LDC.64 R32, c[0x0][0x228] ;  /* 0x00008a00ff207b82 */ /* 0x000e620000000a00 */
[----:B------:R-:W-:Y:S01]  /*4a10*/  @P2 FFMA.FTZ R52, R60, R9, +INF ;  /* 0x7f8000003c342423 */ /* 0x000fe20000010009 */
[----:B------:R-:W-:Y:S01]  /*4a20*/  F2FP.BF16.F32.PACK_AB R9, R69, R28 ;  /* 0x0000001c4509723e */ /* 0x000fe200000010ff */
[----:B0-----:R-:W-:Y:S01]  /*4a30*/  IMAD.SHL.U32 R4, R252, 0x10, RZ ;  /* 0x00000010fc047824 */ /* 0x001fe200078e00ff */
[----:B------:R-:W-:Y:S01]  /*4a40*/  F2FP.BF16.F32.PACK_AB R10, R70, R31 ;  /* 0x0000001f460a723e */ /* 0x000fe200000010ff */
[----:B------:R-:W-:Y:S01]  /*4a50*/  IMAD R12, R0, UR5, RZ ;  /* 0x00000005000c7c24 */ /* 0x000fe2000f8e02ff */
[----:B------:R-:W-:-:S02]  /*4a60*/  F2FP.BF16.F32.PACK_AB R11, R26, R29 ;  /* 0x0000001d1a0b723e */ /* 0x000fc400000010ff */
[----:B------:R-:W-:Y:S01]  /*4a70*/  BAR.SYNC.DEFER_BLOCKING 0x0 ;  /* 0x0000000000007b1d */ /* 0x000fe20000010000 */
[----:B------:R-:W-:Y:S01]  /*4a80*/  LOP3.LUT R87, R4, 0x7f0, RZ, 0xc0, !PT ;  /* 0x000007f004577812 */ /* 0x000fe200078ec0ff */
[----:B------:R-:W-:Y:S01]  /*4a90*/  USHF.L.U32 UR5, UR4, 0x1, URZ ;  /* 0x0000000104057899 */ /* 0x000fe2000800063f */
[----:B------:R-:W-:Y:S02]  /*4aa0*/  LEA R44, R88, R43, 0x1 ;  /* 0x0000002b582c7211 */ /* 0x000fe400078e08ff */
[----:B------:R-:W-:Y:S02]  /*4ab0*/  F2FP.BF16.F32.PACK_AB R26, R78, R23 ;  /* 0x000000174e1a723e */ /* 0x000fe400000010ff */
[----:B------:R-:W-:Y:S01]  /*4ac0*/  F2FP.BF16.F32.PACK_AB R27, R19, R20 ;  /* 0x00000014131b723e */ /* 0x000fe200000010ff */
[----:B------:R-:W-:Y:S01]  /*4ad0*/  IMAD R45, R88, 0x2, R44 ;  /* 0x00000002582d7824 */ /* 0x000fe200078e022c */
[----:B------:R-:W-:Y:S01]  /*4ae0*/  F2FP.BF16.F32.PACK_AB R31, R13, R16 ;  /* 0x000000100d1f723e */ /* 0x000fe200000010ff */
[----:B------:R-:W-:Y:S01]  /*4af0*/  IMAD.SHL.U32 R19, R12, 0x2, RZ ;  /* 0x000000020c137824 */ /* 0x000fe200078e00ff */
[----:B------:R-:W-:Y:S01]  /*4b00*/  F2FP.BF16.F32.PACK_AB R28, R14, R17 ;  /* 0x000000110e1c723e */ /* 0x000fe200000010ff */
[----:B------:R-:W-:Y:S01]  /*4b10*/  IMAD.HI R16, R12, 0x2, RZ ;  /* 0x000000020c107827 */ /* 0x000fe200078e02ff */
[----:B------:R-:W-:-:S02]  /*4b20*/  LEA R46, R88, R45, 0x1 ;  /* 0x0000002d582e7211 */ /* 0x000fc400078e08ff */
[----:B------:R-:W-:Y:S02]  /*4b30*/  F2FP.BF16.F32.PACK_AB R30, R86, R15 ;  /* 0x0000000f561e723e */ /* 0x000fe400000010ff */
[----:B-1----:R-:W-:Y:S01]  /*4b40*/  IADD3 R80, P2, P3, R19, UR5, R32 ;  /* 0x0000000513507c10 */ /* 0x002fe2000fb5e020 */
[C---:B------:R-:W-:Y:S01]  /*4b50*/  IMAD R47, R88.reuse, 0x2, R46 ;  /* 0x00000002582f7824 */ /* 0x040fe200078e022e */
[----:B------:R-:W-:Y:S01]  /*4b60*/  UIMAD.WIDE UR4, UR4, 0x2, URZ ;  /* 0x00000002040478a5 */ /* 0x000fe2000f8e023f */
[----:B------:R-:W-:Y:S02]  /*4b70*/  FSETP.NEU.AND P0, PT, R75, RZ, PT ;  /* 0x000000ff4b00720b */ /* 0x000fe40003f0d000 */
[----:B------:R-:W-:Y:S01]  /*4b80*/  F2FP.BF16.F32.PACK_AB R29, R85, R18 ;  /* 0x00000012551d723e */ /* 0x000fe200000010ff */
[----:B------:R-:W0:Y:S01]  /*4b90*/  LDS.128 R4, [R87+UR7] ;  /* 0x0000000757047984 */ /* 0x000e220008000c00 */
[----:B------:R-:W-:Y:S02]  /*4ba0*/  LEA R48, R88, R47, 0x1 ;  /* 0x0000002f58307211 */ /* 0x000fe400078e08ff */
[----:B------:R-:W-:Y:S01]  /*4bb0*/  ULDC UR4, c[0x0][0x27c] ;  /* 0x00009f0000047ab9 */ /* 0x000fe20000000800 */
[----:B------:R-:W-:Y:S01]  /*4bc0*/  IADD3.X R86, R16, UR5, R33, P2, P3 ;  /* 0x0000000510567c10 */ /* 0x000fe200097e6421 */
[----:B------:R-:W-:Y:S01]  /*4bd0*/  BAR.SYNC.DEFER_BLOCKING 0x0 ;  /* 0x0000000000007b1d */ /* 0x000fe20000010000 */
[-C--:B------:R-:W-:Y:S01]  /*4be0*/  LEA R16, P2, R36, R80.reuse, 0x1 ;  /* 0x0000005024107211 */ /* 0x080fe200078408ff */
[----:B------:R-:W-:Y:S01]  /*4bf0*/  IMAD R49, R88, 0x2, R48 ;  /* 0x0000000258317824 */ /* 0x000fe200078e0230 */
[----:B------:R-:W-:Y:S01]  /*4c00*/  LEA R18, P4, R38, R80, 0x1 ;  /* 0x0000005026127211 */ /* 0x000fe200078808ff */
[----:B------:R-:W-:Y:S01]  /*4c10*/  UIMAD UR4, UR6, UR4, URZ ;  /* 0x00000004060472a4 */ /* 0x000fe2000f8e023f */
[----:B------:R-:W-:Y:S01]  /*4c20*/  LEA.HI.X.SX32 R17, R36, R86, 0x1, P2 ;  /* 0x0000005624117211 */ /* 0x000fe200010f0eff */
[----:B------:R-:W-:Y:S01]  /*4c30*/  IMAD R50, R88, 0x2, R49 ;  /* 0x0000000258327824 */ /* 0x000fe200078e0231 */
[-C--:B------:R-:W-:Y:S01]  /*4c40*/  LEA R20, P3, R40, R80.reuse, 0x1 ;  /* 0x0000005028147211 */ /* 0x080fe200078608ff */
[----:B------:R-:W-:Y:S01]  /*4c50*/  USHF.L.U32 UR6, UR4, 0x2, URZ ;  /* 0x0000000204067899 */ /* 0x000fe2000800063f */
[----:B------:R-:W-:Y:S01]  /*4c60*/  LEA R22, P6, R42, R80, 0x1 ;  /* 0x000000502a167211 */ /* 0x000fe200078c08ff */
[----:B------:R-:W-:Y:S01]  /*4c70*/  UIMAD.WIDE UR4, UR4, 0x4, URZ ;  /* 0x00000004040478a5 */ /* 0x000fe2000f8e023f */
[----:B------:R-:W-:-:S02]  /*4c80*/  LEA R51, R88, R50, 0x1 ;  /* 0x0000003258337211 */ /* 0x000fc400078e08ff */
[-C--:B------:R-:W-:Y:S02]  /*4c90*/  LEA.HI.X.SX32 R19, R38, R86.reuse, 0x1, P4 ;  /* 0x0000005626137211 */ /* 0x080fe400020f0eff */
[-C--:B------:R-:W-:Y:S01]  /*4ca0*/  LEA.HI.X.SX32 R21, R40, R86.reuse, 0x1, P3 ;  /* 0x0000005628157211 */ /* 0x080fe200018f0eff */
[----:B------:R-:W-:Y:S01]  /*4cb0*/  IMAD R54, R88, 0x2, R51 ;  /* 0x0000000258367824 */ /* 0x000fe200078e0233 */
[----:B------:R-:W-:Y:S02]  /*4cc0*/  LEA.HI.X.SX32 R23, R42, R86, 0x1, P6 ;  /* 0x000000562a177211 */ /* 0x000fe400030f0eff */
[C---:B------:R-:W-:Y:S02]  /*4cd0*/  LEA R32, P6, R47.reuse, R80, 0x1 ;  /* 0x000000502f207211 */ /* 0x040fe400078c08ff */
[C---:B------:R-:W-:Y:S02]  /*4ce0*/  LEA R55, R88.reuse, R54, 0x1 ;  /* 0x0000003658377211 */ /* 0x040fe400078e08ff */
[----:B------:R-:W-:Y:S01]  /*4cf0*/  LEA.HI.X.SX32 R33, R47, R86, 0x1, P6 ;  /* 0x000000562f217211 */ /* 0x000fe200030f0eff */
[----:B------:R-:W-:Y:S01]  /*4d00*/  STSM.16.M88.4 [R56], R8 ;  /* 0x0000000838007844 */ /* 0x000fe20000000200 */
[----:B------:R-:W-:Y:S01]  /*4d10*/  LEA R57, R88, R55, 0x1 ;  /* 0x0000003758397211 */ /* 0x000fe200078e08ff */
[----:B------:R-:W-:Y:S01]  /*4d20*/  BAR.SYNC.DEFER_BLOCKING 0x0 ;  /* 0x0000000000007b1d */ /* 0x000fe20000010000 */
[----:B------:R-:W-:-:S03]  /*4d30*/  LEA R42, P6, R54, R80, 0x1 ;  /* 0x00000050362a7211 */ /* 0x000fc600078c08ff */
[----:B------:R-:W-:Y:S01]  /*4d40*/  IMAD R59, R88, 0x2, R57 ;  /* 0x00000002583b7824 */ /* 0x000fe200078e0239 */
[----:B------:R-:W-:Y:S02]  /*4d50*/  FSETP.NEU.AND P1, PT, R60, RZ, PT ;  /* 0x000000ff3c00720b */ /* 0x000fe40003f2d000 */
[----:B------:R-:W-:Y:S01]  /*4d60*/  FSEL R3, R3, -INF , P0 ;  /* 0xff80000003037808 */ /* 0x000fe20000000000 */
[----:B------:R-:W-:Y:S01]  /*4d70*/  IMAD R61, R88, 0x2, R59 ;  /* 0x00000002583d7824 */ /* 0x000fe200078e023b */
[----:B------:R-:W-:-:S03]  /*4d80*/  FSEL R52, R52, -INF , P1 ;  /* 0xff80000034347808 */ /* 0x000fc60000800000 */
[----:B------:R-:W-:Y:S01]  /*4d90*/  FFMA R218, R3, 0.69314718246459960938, R218 ;  /* 0x3f31721803da7823 */ /* 0x000fe200000000da */
[----:B------:R-:W-:Y:S01]  /*4da0*/  LEA R63, R88, R61, 0x1 ;  /* 0x0000003d583f7211 */ /* 0x000fe200078e08ff */
[----:B------:R-:W-:-:S04]  /*4db0*/  FFMA R219, R52, 0.69314718246459960938, R53 ;  /* 0x3f31721834db7823 */ /* 0x000fc80000000035 */
[----:B------:R-:W-:-:S04]  /*4dc0*/  IMAD R65, R88, 0x2, R63 ;  /* 0x0000000258417824 */ /* 0x000fc800078e023f */
[C---:B------:R-:W-:Y:S01]  /*4dd0*/  IMAD R67, R88.reuse, 0x2, R65 ;  /* 0x0000000258437824 */ /* 0x040fe200078e0241 */
[----:B------:R-:W1:Y:S03]  /*4de0*/  LDS.128 R8, [R87+UR7] ;  /* 0x0000000757087984 */ /* 0x000e660008000c00 */
[C---:B------:R-:W-:Y:S01]  /*4df0*/  IMAD R71, R88.reuse, 0x2, R67 ;  /* 0x0000000258477824 */ /* 0x040fe200078e0243 */
[----:B------:R-:W-:Y:S04]  /*4e00*/  BAR.SYNC.DEFER_BLOCKING 0x0 ;  /* 0x0000000000007b1d */ /* 0x000fe80000010000 */
[----:B------:R-:W-:-:S05]  /*4e10*/  LEA R72, R88, R71, 0x1 ;  /* 0x0000004758487211 */ /* 0x000fca00078e08ff */
[----:B------:R-:W-:-:S05]  /*4e20*/  IMAD R73, R88, 0x2, R72 ;  /* 0x0000000258497824 */ /* 0x000fca00078e0248 */
[----:B------:R-:W-:-:S05]  /*4e30*/  LEA R69, R88, R73, 0x1 ;  /* 0x0000004958457211 */ /* 0x000fca00078e08ff */
[----:B------:R-:W-:-:S04]  /*4e40*/  IMAD R75, R88, 0x2, R69 ;  /* 0x00000002584b7824 */ /* 0x000fc800078e0245 */
[C---:B------:R-:W-:Y:S01]  /*4e50*/  IMAD R79, R88.reuse, 0x2, R75 ;  /* 0x00000002584f7824 */ /* 0x040fe200078e024b */
[----:B------:R2:W-:Y:S04]  /*4e60*/  STSM.16.M88.4 [R56], R24 ;  /* 0x0000001838007844 */ /* 0x0005e80000000200 */
[C---:B------:R-:W-:Y:S01]  /*4e70*/  LEA R81, R88.reuse, R79, 0x1 ;  /* 0x0000004f58517211 */ /* 0x040fe200078e08ff */
[----:B------:R-:W-:Y:S04]  /*4e80*/  BAR.SYNC.DEFER_BLOCKING 0x0 ;  /* 0x0000000000007b1d */ /* 0x000fe80000010000 */
[----:B------:R-:W-:-:S05]  /*4e90*/  IMAD R77, R88, 0x2, R81 ;  /* 0x00000002584d7824 */ /* 0x000fca00078e0251 */
[----:B------:R-:W-:Y:S02]  /*4ea0*/  LEA R82, R88, R77, 0x1 ;  /* 0x0000004d58527211 */ /* 0x000fe400078e08ff */
[----:B--2---:R-:W-:-:S03]  /*4eb0*/  LEA R24, P5, R43, R80, 0x1 ;  /* 0x000000502b187211 */ /* 0x004fc600078a08ff */
[----:B------:R-:W-:Y:S01]  /*4ec0*/  IMAD R83, R88, 0x2, R82 ;  /* 0x0000000258537824 */ /* 0x000fe200078e0252 */
[----:B------:R-:W-:Y:S02]  /*4ed0*/  LEA R26, P2, R44, R80, 0x1 ;  /* 0x000000502c1a7211 */ /* 0x000fe400078408ff */
[----:B------:R-:W-:Y:S01]  /*4ee0*/  LEA.HI.X.SX32 R25, R43, R86, 0x1, P5 ;  /* 0x000000562b197211 */ /* 0x000fe200028f0eff */
[----:B------:R-:W-:Y:S01]  /*4ef0*/  IMAD R84, R88, 0x2, R83 ;  /* 0x0000000258547824 */ /* 0x000fe200078e0253 */
[----:B------:R-:W-:Y:S02]  /*4f00*/  LEA R34, P5, R48, R80, 0x1 ;  /* 0x0000005030227211 */ /* 0x000fe400078a08ff */
[----:B------:R-:W-:Y:S02]  /*4f10*/  LEA.HI.X.SX32 R27, R44, R86, 0x1, P2 ;  /* 0x000000562c1b7211 */ /* 0x000fe400010f0eff */
[----:B------:R-:W-:Y:S01]  /*4f20*/  LEA R36, P2, R49, R80, 0x1 ;  /* 0x0000005031247211 */ /* 0x000fe200078408ff */
[----:B------:R-:W2:Y:S01]  /*4f30*/  LDS.128 R12, [R87+UR7] ;  /* 0x00000007570c7984 */ /* 0x000ea20008000c00 */
[----:B------:R-:W-:Y:S01]  /*4f40*/  LEA.HI.X.SX32 R35, R48, R86, 0x1, P5 ;  /* 0x0000005630237211 */ /* 0x000fe200028f0eff */
[----:B------:R-:W-:Y:S01]  /*4f50*/  BAR.SYNC.DEFER_BLOCKING 0x0 ;  /* 0x0000000000007b1d */ /* 0x000fe20000010000 */
[----:B------:R-:W-:-:S02]  /*4f60*/  LEA R44, P5, R55, R80, 0x1 ;  /* 0x00000050372c7211 */ /* 0x000fc400078a08ff */
[-C--:B------:R-:W-:Y:S02]  /*4f70*/  LEA.HI.X.SX32 R37, R49, R86.reuse, 0x1, P2 ;  /* 0x0000005631257211 */ /* 0x080fe400010f0eff */
[----:B------:R-:W-:Y:S02]  /*4f80*/  LEA.HI.X.SX32 R43, R54, R86, 0x1, P6 ;  /* 0x00000056362b7211 */ /* 0x000fe400030f0eff */
[-C--:B------:R-:W-:Y:S01]  /*4f90*/  LEA R54, P6, R63, R80.reuse, 0x1 ;  /* 0x000000503f367211 */ /* 0x080fe200078c08ff */
[----:B------:R3:W-:Y:S01]  /*4fa0*/  STSM.16.M88.4 [R56], R28 ;  /* 0x0000001c38007844 */ /* 0x0007e20000000200 */
[----:B------:R-:W-:Y:S01]  /*4fb0*/  BAR.SYNC.DEFER_BLOCKING 0x0 ;  /* 0x0000000000007b1d */ /* 0x000fe20000010000 */
[CC--:B---3--:R-:W-:Y:S02]  /*4fc0*/  LEA R28, P4, R45.reuse, R80.reuse, 0x1 ;  /* 0x000000502d1c7211 */ /* 0x0c8fe400078808ff */
[----:B------:R-:W-:Y:S02]  /*4fd0*/  LEA R30, P3, R46, R80, 0x1 ;  /* 0x000000502e1e7211 */ /* 0x000fe400078608ff */
[----:B------:R-:W-:-:S02]  /*4fe0*/  LEA.HI.X.SX32 R29, R45, R86, 0x1, P4 ;  /* 0x000000562d1d7211 */ /* 0x000fc400020f0eff */
[----:B------:R-:W-:Y:S02]  /*4ff0*/  LEA R38, P4, R50, R80, 0x1 ;  /* 0x0000005032267211 */ /* 0x000fe400078808ff */
[----:B------:R-:W-:Y:S02]  /*5000*/  LEA.HI.X.SX32 R31, R46, R86, 0x1, P3 ;  /* 0x000000562e1f7211 */ /* 0x000fe400018f0eff */
[-C--:B------:R-:W-:Y:S02]  /*5010*/  LEA R40, P3, R51, R80.reuse, 0x1 ;  /* 0x0000005033287211 */ /* 0x080fe400078608ff */
[----:B------:R-:W-:Y:S01]  /*5020*/  LEA R46, P2, R57, R80, 0x1 ;  /* 0x00000050392e7211 */ /* 0x000fe200078408ff */
[----:B0-----:R0:W-:Y:S01]  /*5030*/  STG.E.U16 desc[UR16][R16.64], R4 ;  /* 0x0000000410007986 */ /* 0x0011e2000c101510 */
[----:B------:R-:W-:Y:S02]  /*5040*/  LEA.HI.X.SX32 R39, R50, R86, 0x1, P4 ;  /* 0x0000005632277211 */ /* 0x000fe400020f0eff */
[----:B------:R-:W-:Y:S01]  /*5050*/  LEA R48, P4, R59, R80, 0x1 ;  /* 0x000000503b307211 */ /* 0x000fe200078808ff */
[----:B------:R3:W-:Y:S01]  /*5060*/  STG.E.U16 desc[UR16][R18.64], R5 ;  /* 0x0000000512007986 */ /* 0x0007e2000c101510 */
[----:B------:R-:W-:-:S02]  /*5070*/  LEA.HI.X.SX32 R45, R55, R86, 0x1, P5 ;  /* 0x00000056372d7211 */ /* 0x000fc400028f0eff */
[----:B------:R-:W-:Y:S01]  /*5080*/  LEA.HI.X.SX32 R41, R51, R86, 0x1, P3 ;  /* 0x0000005633297211 */ /* 0x000fe200018f0eff */
[----:B------:R4:W-:Y:S01]  /*5090*/  STG.E.U16 desc[UR16][R20.64], R6 ;  /* 0x0000000614007986 */ /* 0x0009e2000c101510 */
[----:B------:R-:W-:Y:S02]  /*50a0*/  LEA R56, P5, R65, R80, 0x1 ;  /* 0x0000005041387211 */ /* 0x000fe400078a08ff */
[----:B------:R-:W-:Y:S01]  /*50b0*/  LEA.HI.X.SX32 R47, R57, R86, 0x1, P2 ;  /* 0x00000056392f7211 */ /* 0x000fe200010f0eff */
[----:B------:R5:W-:Y:S01]  /*50c0*/  STG.E.U16 desc[UR16][R22.64], R7 ;  /* 0x0000000716007986 */ /* 0x000be2000c101510 */
[-C--:B------:R-:W-:Y:S02]  /*50d0*/  LEA R50, P3, R61, R80.reuse, 0x1 ;  /* 0x000000503d327211 */ /* 0x080fe400078608ff */
[----:B------:R-:W-:Y:S02]  /*50e0*/  LEA R58, P2, R67, R80, 0x1 ;  /* 0x00000050433a7211 */ /* 0x000fe400078408ff */
[----:B------:R-:W-:-:S02]  /*50f0*/  LEA.HI.X.SX32 R49, R59, R86, 0x1, P4 ;  /* 0x000000563b317211 */ /* 0x000fc400020f0eff */
[----:B------:R-:W-:Y:S02]  /*5100*/  LEA R60, P4, R71, R80, 0x1 ;  /* 0x00000050473c7211 */ /* 0x000fe400078808ff */
[-C--:B------:R-:W-:Y:S02]  /*5110*/  LEA.HI.X.SX32 R57, R65, R86.reuse, 0x1, P5 ;  /* 0x0000005641397211 */ /* 0x080fe400028f0eff */
[-C--:B------:R-:W-:Y:S02]  /*5120*/  LEA.HI.X.SX32 R51, R61, R86.reuse, 0x1, P3 ;  /* 0x000000563d337211 */ /* 0x080fe400018f0eff */
[----:B------:R-:W-:Y:S02]  /*5130*/  LEA.HI.X.SX32 R55, R63, R86, 0x1, P6 ;  /* 0x000000563f377211 */ /* 0x000fe400030f0eff */
[----:B------:R-:W-:Y:S02]  /*5140*/  LEA R66, P5, R69, R80, 0x1 ;  /* 0x0000005045427211 */ /* 0x000fe400078a08ff */
[----:B------:R-:W-:-:S02]  /*5150*/  LEA.HI.X.SX32 R59, R67, R86, 0x1, P2 ;  /* 0x00000056433b7211 */ /* 0x000fc400010f0eff */
[-C--:B------:R-:W-:Y:S02]  /*5160*/  LEA R62, P3, R72, R80.reuse, 0x1 ;  /* 0x00000050483e7211 */ /* 0x080fe400078608ff */
[-C--:B------:R-:W-:Y:S02]  /*5170*/  LEA R64, P6, R73, R80.reuse, 0x1 ;  /* 0x0000005049407211 */ /* 0x080fe400078c08ff */
[----:B------:R-:W-:Y:S02]  /*5180*/  LEA R68, P2, R75, R80, 0x1 ;  /* 0x000000504b447211 */ /* 0x000fe400078408ff */
[----:B------:R-:W-:Y:S02]  /*5190*/  LEA.HI.X.SX32 R61, R71, R86, 0x1, P4 ;  /* 0x00000056473d7211 */ /* 0x000fe400020f0eff */
[----:B------:R-:W-:Y:S02]  /*51a0*/  LEA R70, P4, R79, R80, 0x1 ;  /* 0x000000504f467211 */ /* 0x000fe400078808ff */
[----:B------:R-:W-:-:S02]  /*51b0*/  LEA.HI.X.SX32 R67, R69, R86, 0x1, P5 ;  /* 0x0000005645437211 */ /* 0x000fc400028f0eff */
[-C--:B------:R-:W-:Y:S02]  /*51c0*/  LEA.HI.X.SX32 R63, R72, R86.reuse, 0x1, P3 ;  /* 0x00000056483f7211 */ /* 0x080fe400018f0eff */
[-C--:B------:R-:W-:Y:S02]  /*51d0*/  LEA.HI.X.SX32 R65, R73, R86.reuse, 0x1, P6 ;  /* 0x0000005649417211 */ /* 0x080fe400030f0eff */
[----:B------:R-:W-:Y:S02]  /*51e0*/  LEA.HI.X.SX32 R69, R75, R86, 0x1, P2 ;  /* 0x000000564b457211 */ /* 0x000fe400010f0eff */
[-C--:B------:R-:W-:Y:S02]  /*51f0*/  LEA R72, P3, R81, R80.reuse, 0x1 ;  /* 0x0000005051487211 */ /* 0x080fe400078608ff */
[-C--:B------:R-:W-:Y:S02]  /*5200*/  LEA R74, P6, R77, R80.reuse, 0x1 ;  /* 0x000000504d4a7211 */ /* 0x080fe400078c08ff */
[----:B------:R-:W-:-:S02]  /*5210*/  LEA R76, P5, R82, R80, 0x1 ;  /* 0x00000050524c7211 */ /* 0x000fc400078a08ff */
[----:B------:R-:W-:Y:S02]  /*5220*/  LEA R78, P2, R83, R80, 0x1 ;  /* 0x00000050534e7211 */ /* 0x000fe400078408ff */
[----:B------:R-:W-:Y:S02]  /*5230*/  LEA.HI.X.SX32 R71, R79, R86, 0x1, P4 ;  /* 0x000000564f477211 */ /* 0x000fe400020f0eff */
[----:B------:R-:W-:Y:S02]  /*5240*/  LEA R80, P4, R84, R80, 0x1 ;  /* 0x0000005054507211 */ /* 0x000fe400078808ff */
[-C--:B------:R-:W-:Y:S02]  /*5250*/  LEA.HI.X.SX32 R73, R81, R86.reuse, 0x1, P3 ;  /* 0x0000005651497211 */ /* 0x080fe400018f0eff */
[-C--:B------:R-:W-:Y:S02]  /*5260*/  LEA.HI.X.SX32 R75, R77, R86.reuse, 0x1, P6 ;  /* 0x000000564d4b7211 */ /* 0x080fe400030f0eff */
[----:B------:R-:W-:-:S02]  /*5270*/  LEA.HI.X.SX32 R77, R82, R86, 0x1, P5 ;  /* 0x00000056524d7211 */ /* 0x000fc400028f0eff */
[-C--:B------:R-:W-:Y:S02]  /*5280*/  LEA.HI.X.SX32 R79, R83, R86.reuse, 0x1, P2 ;  /* 0x00000056534f7211 */ /* 0x080fe400010f0eff */
[----:B------:R-:W-:Y:S02]  /*5290*/  LEA.HI.X.SX32 R81, R84, R86, 0x1, P4 ;  /* 0x0000005654517211 */ /* 0x000fe400020f0eff */
[----:B------:R-:W2:Y:S01]  /*52a0*/  LDS.128 R84, [R87+UR7] ;  /* 0x0000000757547984 */ /* 0x000ea20008000c00 */
[----:B0-----:R-:W-:Y:S02]  /*52b0*/  PRMT R17, R4, 0x7632, R17 ;  /* 0x0000763204117816 */ /* 0x001fe40000000011 */
[----:B---3--:R-:W-:Y:S01]  /*52c0*/  PRMT R19, R5, 0x7632, R19 ;  /* 0x0000763205137816 */ /* 0x008fe20000000013 */
[----:B------:R-:W-:Y:S01]  /*52d0*/  IMAD.SHL.U32 R5, R0, 0x4, RZ ;  /* 0x0000000400057824 */ /* 0x000fe200078e00ff */
[----:B----4-:R-:W-:Y:S01]  /*52e0*/  PRMT R21, R6, 0x7632, R21 ;  /* 0x0000763206157816 */ /* 0x010fe20000000015 */
[----:B------:R-:W-:Y:S01]  /*52f0*/  STG.E.U16 desc[UR16][R24.64], R17 ;  /* 0x0000001118007986 */ /* 0x000fe2000c101510 */
[----:B------:R-:W-:Y:S01]  /*5300*/  PRMT R82, R7, 0x7632, R82 ;  /* 0x0000763207527816 */ /* 0x000fe20000000052 */
[----:B------:R-:W-:Y:S01]  /*5310*/  IMAD.HI R0, R0, 0x4, RZ ;  /* 0x0000000400007827 */ /* 0x000fe200078e02ff */
[----:B-1----:R-:W-:Y:S01]  /*5320*/  PRMT R20, R8, 0x7632, R20 ;  /* 0x0000763208147816 */ /* 0x002fe20000000014 */
[----:B------:R-:W-:Y:S01]  /*5330*/  STG.E.U16 desc[UR16][R26.64], R19 ;  /* 0x000000131a007986 */ /* 0x000fe2000c101510 */
[----:B------:R-:W-:Y:S01]  /*5340*/  PRMT R4, R9, 0x7632, R4 ;  /* 0x0000763209047816 */ /* 0x000fe20000000004 */
[----:B-----5:R-:W0:Y:S01]  /*5350*/  LDC.64 R6, c[0x0][0x230] ;  /* 0x00008c00ff067b82 */ /* 0x020e220000000a00 */
[----:B------:R-:W-:Y:S01]  /*5360*/  PRMT R22, R10, 0x7632, R22 ;  /* 0x000076320a167816 */ /* 0x000fe20000000016 */
[----:B------:R2:W-:Y:S01]  /*5370*/  STG.E.U16 desc[UR16][R28.64], R21 ;  /* 0x000000151c007986 */ /* 0x0005e2000c101510 */
[----:B------:R-:W-:-:S02]  /*5380*/  PRMT R23, R11, 0x7632, R23 ;  /* 0x000076320b177816 */ /* 0x000fc40000000017 */
[C---:B------:R-:W-:Y:S01]  /*5390*/  LOP3.LUT P2, RZ, R252.reuse, 0x40, RZ, 0xc0, !PT ;  /* 0x00000040fcff7812 */ /* 0x040fe2000784c0ff */
[----:B------:R1:W-:Y:S01]  /*53a0*/  STG.E.U16 desc[UR16][R30.64], R82 ;  /* 0x000000521e007986 */ /* 0x0003e2000c101510 */
[----:B------:R-:W-:-:S03]  /*53b0*/  SHF.L.U32 R252, R252, 0x1, RZ ;  /* 0x00000001fcfc7819 */ /* 0x000fc600000006ff */
[----:B------:R3:W-:Y:S01]  /*53c0*/  STG.E.U16 desc[UR16][R32.64], R8 ;  /* 0x0000000820007986 */ /* 0x0007e2000c101510 */
[----:B------:R-:W-:-:S03]  /*53d0*/  LOP3.LUT R252, R252, 0xf8, RZ, 0xc0, !PT ;  /* 0x000000f8fcfc7812 */ /* 0x000fc600078ec0ff */
[----:B------:R-:W-:Y:S01]  /*53e0*/  STG.E.U16 desc[UR16][R34.64], R9 ;  /* 0x0000000922007986 */ /* 0x000fe2000c101510 */
[----:B--2---:R-:W-:-:S03]  /*53f0*/  PRMT R29, R12, 0x7632, R29 ;  /* 0x000076320c1d7816 */ /* 0x004fc6000000001d */
[----:B------:R2:W-:Y:S01]  /*5400*/  STG.E.U16 desc[UR16][R36.64], R10 ;  /* 0x0000000a24007986 */ /* 0x0005e2000c101510 */
[----:B-1----:R-:W-:Y:S02]  /*5410*/  PRMT R30, R13, 0x7632, R30 ;  /* 0x000076320d1e7816 */ /* 0x002fe4000000001e */
[----:B------:R-:W-:Y:S01]  /*5420*/  PRMT R31, R14, 0x7632, R31 ;  /* 0x000076320e1f7816 */ /* 0x000fe2000000001f */
[----:B------:R1:W-:Y:S01]  /*5430*/  STG.E.U16 desc[UR16][R38.64], R11 ;  /* 0x0000000b26007986 */ /* 0x0003e2000c101510 */
[----:B---3--:R-:W-:-:S03]  /*5440*/  PRMT R32, R15, 0x7632, R32 ;  /* 0x000076320f207816 */ /* 0x008fc60000000020 */
[----:B------:R3:W-:Y:S04]  /*5450*/  STG.E.U16 desc[UR16][R40.64], R20 ;  /* 0x0000001428007986 */ /* 0x0007e8000c101510 */
[----:B------:R0:W-:Y:S01]  /*5460*/  STG.E.U16 desc[UR16][R42.64], R4 ;  /* 0x000000042a007986 */ /* 0x0001e2000c101510 */
[----:B--2---:R-:W-:-:S03]  /*5470*/  PRMT R37, R84, 0x7632, R37 ;  /* 0x0000763254257816 */ /* 0x004fc60000000025 */
[----:B------:R2:W-:Y:S01]  /*5480*/  STG.E.U16 desc[UR16][R44.64], R22 ;  /* 0x000000162c007986 */ /* 0x0005e2000c101510 */
[----:B-1----:R-:W-:Y:S02]  /*5490*/  PRMT R38, R85, 0x7632, R38 ;  /* 0x0000763255267816 */ /* 0x002fe40000000026 */
[----:B------:R-:W-:Y:S01]  /*54a0*/  PRMT R39, R86, 0x7632, R39 ;  /* 0x0000763256277816 */ /* 0x000fe20000000027 */
[----:B------:R2:W-:Y:S01]  /*54b0*/  STG.E.U16 desc[UR16][R46.64], R23 ;  /* 0x000000172e007986 */ /* 0x0005e2000c101510 */
[----:B---3--:R-:W-:-:S03]  /*54c0*/  PRMT R40, R87, 0x7632, R40 ;  /* 0x0000763257287816 */ /* 0x008fc60000000028 */
[----:B------:R2:W-:Y:S01]  /*54d0*/  STG.E.U16 desc[UR16][R48.64], R12 ;  /* 0x0000000c30007986 */ /* 0x0005e2000c101510 */
[----:B0-----:R-:W-:-:S03]  /*54e0*/  IADD3 R4, P0, P1, R5, UR6, R6 ;  /* 0x0000000605047c10 */ /* 0x001fc6000f91e006 */
[----:B------:R2:W-:Y:S01]  /*54f0*/  STG.E.U16 desc[UR16][R50.64], R13 ;  /* 0x0000000d32007986 */ /* 0x0005e2000c101510 */
[----:B------:R-:W-:-:S03]  /*5500*/  IADD3.X R5, R0, UR5, R7, P0, P1 ;  /* 0x0000000500057c10 */ /* 0x000fc600087e2407 */
[----:B------:R2:W-:Y:S04]  /*5510*/  STG.E.U16 desc[UR16][R54.64], R14 ;  /* 0x0000000e36007986 */ /* 0x0005e8000c101510 */
        /* <DEDUP_REMOVED lines=12> */
[----:B------:R2:W-:Y:S01]  /*55e0*/  STG.E.U16 desc[UR16][R80.64], R40 ;  /* 0x0000002850007986 */ /* 0x0005e2000c101510 */
[----:B------:R-:W-:Y:S06]  /*55f0*/  BAR.SYNC.DEFER_BLOCKING 0x0 ;  /* 0x0000000000007b1d */ /* 0x000fec0000010000 */
[----:B------:R2:W-:Y:S02]  /*5600*/  STS.64 [R252+UR7], R218 ;  /* 0x000000dafc007988 */ /* 0x0005e40008000a07 */
[----:B------:R-:W-:Y:S06]  /*5610*/  BAR.SYNC.DEFER_BLOCKING 0x0 ;  /* 0x0000000000007b1d */ /* 0x000fec0000010000 */
[----:B------:R-:W-:Y:S05]  /*5620*/  @P2 EXIT ;  /* 0x000000000000294d */ /* 0x000fea0003800000 */
[----:B------:R-:W0:Y:S04]  /*5630*/  LDS R3, [R2] ;  /* 0x0000000002037984 */ /* 0x000e280000000800 */
[----:B0-----:R-:W-:Y:S01]  /*5640*/  STG.E desc[UR16][R4.64], R3 ;  /* 0x0000000304007986 */ /* 0x001fe2000c101910 */
[----:B------:R-:W-:Y:S05]  /*5650*/  EXIT ;  /* 0x000000000000794d */ /* 0x000fea0003800000 */
.L_x_2:
[----:B------:R-:W-:-:S00]  /*5660*/  BRA `(.L_x_2) ;  /* 0xfffffffc00fc7947 */ /* 0x000fc0000383ffff */
[----:B------:R-:W-:-:S00]  /*5670*/  NOP ;  /* 0x0000000000007918 */ /* 0x000fc00000000000 */
        /* <DEDUP_REMOVED lines=8> */
.L_x_3:


//--------------------- .nv.global.init           --------------------------
	.section	.nv.global.init,"aw",@progbits
.nv.global.init:
	.type		_$_str,@object
	.size		_$_str,(.L_0 - _$_str)
_$_str:
        /*0000*/ 	.byte	0x5f, 0x5f, 0x43, 0x55, 0x44, 0x41, 0x5f, 0x46, 0x54, 0x5a, 0x00
.L_0:


//--------------------- .nv.shared.attn_fwd       --------------------------
	.section	.nv.shared.attn_fwd,"aw",@nobits
	.sectionflags	@""
	.align	16
	.zero		1024


//--------------------- .nv.shared.reserved.0     --------------------------
	.section	.nv.shared.reserved.0,"aw",@nobits
	.weak		__nv_reservedSMEM_offset_0_alias
	.size		__nv_reservedSMEM_offset_0_alias, 0, 0
	.other		__nv_reservedSMEM_offset_0_alias,@"STO_CUDA_RESERVED_SHARED STV_DEFAULT"
__nv_reservedSMEM_offset_0_alias:
	.zero		0


//--------------------- .nv.constant0.attn_fwd    --------------------------
	.section	.nv.constant0.attn_fwd,"a",@progbits
	.sectionflags	@""
	.align	4
.nv.constant0.attn_fwd:
	.zero		664


//--------------------- SYMBOLS --------------------------

	.type		.nv.reservedSmem.offset0,@object
	.size		.nv.reservedSmem.offset0,0x4
